// auto-generated by cutlass_sweep.gemm — config: {"arch": "sm_100", "cluster_m": 1, "cluster_n": 1, "dtype": "e4m3", "dtype_b": "e5m2", "layout": "tt", "stages": 0, "tile_k": 32, "tile_m": 128, "tile_n": 256}
#include "cutlass/cutlass.h"
#include "cutlass/gemm/collective/collective_builder.hpp"
#include "cutlass/gemm/device/gemm_universal_adapter.h"
#include "cutlass/gemm/kernel/gemm_universal.hpp"
#include "cutlass/epilogue/collective/collective_builder.hpp"

using ElemA = cutlass::float_e4m3_t;
using ElemB = cutlass::float_e5m2_t;
using ElemCD = cutlass::float_e4m3_t;
using Acc  = float;
using TileShape    = cute::Shape<cute::_128, cute::_256, cute::_32>;
using ClusterShape = cute::Shape<cute::_1, cute::_1, cute::_1>;

using CollectiveEpilogue = typename cutlass::epilogue::collective::CollectiveBuilder<
    cutlass::arch::Sm100, cutlass::arch::OpClassTensorOp,
    TileShape, ClusterShape,
    cutlass::epilogue::collective::EpilogueTileAuto,
    Acc, Acc,
    ElemCD, cutlass::layout::RowMajor, 128 / cutlass::sizeof_bits<ElemCD>::value,
    ElemCD, cutlass::layout::RowMajor, 128 / cutlass::sizeof_bits<ElemCD>::value,
    cutlass::epilogue::collective::EpilogueScheduleAuto
  >::CollectiveOp;

using CollectiveMainloop = typename cutlass::gemm::collective::CollectiveBuilder<
    cutlass::arch::Sm100, cutlass::arch::OpClassTensorOp,
    ElemA, cutlass::layout::ColumnMajor, 128 / cutlass::sizeof_bits<ElemA>::value,
    ElemB, cutlass::layout::ColumnMajor, 128 / cutlass::sizeof_bits<ElemB>::value,
    Acc,
    TileShape, ClusterShape,
    cutlass::gemm::collective::StageCountAutoCarveout<static_cast<int>(sizeof(typename CollectiveEpilogue::SharedStorage))>,
    cutlass::gemm::collective::KernelScheduleAuto
  >::CollectiveOp;

using GemmKernel = cutlass::gemm::kernel::GemmUniversal<
    cute::Shape<int,int,int,int>,
    CollectiveMainloop,
    CollectiveEpilogue
>;
using Gemm = cutlass::gemm::device::GemmUniversalAdapter<GemmKernel>;

// Force the device kernel symbol into the cubin without needing a host main.
auto* _anchor = &cutlass::device_kernel<GemmKernel>;


// ===== COMPILED SASS (sm_100a) =====

	.target	sm_100a

	.elftype	@"ET_EXEC"


//--------------------- .note.nv.tkinfo           --------------------------
	.section	.note.nv.tkinfo,"",@"SHT_NOTE"
	.sectionflags	@"SHF_NOTE_NV_TKINFO"
	.tkinfo
        /*0018*/ 	.word	0x00000002
        /*0030*/ 	.string	""
        /*0030*/ 	.string	"ptxas"
        /*0030*/ 	.string	"Cuda compilation tools, release 13.0, V13.0.88"
        /*0030*/ 	.string	"Build cuda_13.0.r13.0/compiler.36424714_0"
        /*0030*/ 	.string	"-arch sm_100a -m 64 "



//--------------------- .note.nv.cuinfo           --------------------------
	.section	.note.nv.cuinfo,"",@"SHT_NOTE"
	.sectionflags	@"SHF_NOTE_NV_CUINFO"
        /*0018*/ 	.short	0x0002
        /*001a*/ 	.short	0x0064
        /*001c*/ 	.short	0x0082
	.zero		2


//--------------------- .nv.info                  --------------------------
	.section	.nv.info,"",@"SHT_CUDA_INFO"
	.align	4


	//----- nvinfo : EIATTR_REGCOUNT
	.align		4
        /*0000*/ 	.byte	0x04, 0x2f
        /*0002*/ 	.short	(.L_20 - .L_19)
	.align		4
.L_19:
        /*0004*/ 	.word	index@(_ZN7cutlass13device_kernelINS_4gemm6kernel13GemmUniversalIN4cute5tupleIJiiiiEEENS1_10collective13CollectiveMmaINS1_35MainloopSm100TmaUmmaWarpSpecializedILi14ELi2ELi2ENS5_IJNS4_1CILi1EEESB_SB_EEEEENS5_IJNSA_ILi128EEENSA_ILi256EEENSA_ILi32EEEEEENS_12float_e4m3_tENS5_IJSB_llEEENS_12float_e5m2_tENS5_IJlSB_lEEENS4_8TiledMMAINS4_8MMA_AtomIJNS4_10MMA_TraitsINS4_19SM100_MMA_F8F6F4_SSEJSI_SK_fSE_SF_NS4_17integral_constantINS4_4UMMA5MajorELSS_1EEENSQ_ISS_LSS_0EEENSQ_INSR_7ScaleInELSV_0EEESW_EEEEEENS4_6LayoutISC_NS5_IJNSA_ILi0EEES10_S10_EEEEENS5_IJNS4_10UnderscoreES13_S13_EEEEENS4_13SM90_TMA_LOADENS4_14ComposedLayoutINS4_7SwizzleILi3ELi4ELi3EEENS4_18smem_ptr_flag_bitsILi8EEENSZ_INS5_IJSE_NSA_ILi8EEEEEENS5_IJSB_SE_EEEEEEEvNS4_8identityES16_NS17_INS18_ILi1ELi4ELi3EEES1B_NSZ_INS5_IJS1C_SG_EEENS5_IJSG_SB_EEEEEEEvS1H_EENS_8epilogue10collective18CollectiveEpilogueINS1O_23Sm100TmaWarpSpecializedILi4ELi2ELi64ELb0ELb0EEEJSH_NS5_IJNSZ_ISE_SB_EENSZ_INSA_ILi64EEESB_EEEEESI_SL_SI_SL_NS1O_6fusion15FusionCallbacksIS1S_NS1X_17LinearCombinationISI_fSI_fLNS_15FloatRoundStyleE2EEESH_S1W_JEEENS4_5SM1004TMEM4LOAD26SM100_TMEM_LOAD_32dp32b64xES16_NS17_INS18_ILi2ELi4ELi3EEES1B_NSZ_INS5_IJS1C_S1U_EEENS5_IJS1U_SB_EEEEEEENS4_39AutoVectorizingCopyWithAssumedAlignmentILi128EEENS4_14SM90_TMA_STOREES2B_S2D_S2D_EEEvvEEEEvNT_6ParamsE)
        /*0008*/ 	.word	0x000000e0


	//----- nvinfo : EIATTR_FRAME_SIZE
	.align		4
.L_20:
        /*000c*/ 	.byte	0x04, 0x11
        /*000e*/ 	.short	(.L_22 - .L_21)
	.align		4
.L_21:
        /*0010*/ 	.word	index@($__internal_2_$__cuda_sm10x_tcgen05_guardrail_trap_unallocated_columns_being_dealloced)
        /*0014*/ 	.word	0x00000000


	//----- nvinfo : EIATTR_FRAME_SIZE
	.align		4
.L_22:
        /*0018*/ 	.byte	0x04, 0x11
        /*001a*/ 	.short	(.L_24 - .L_23)
	.align		4
.L_23:
        /*001c*/ 	.word	index@($__internal_1_$__cuda_sm10x_tcgen05_guardrail_trap_phase_invalid_during_alloc)
        /*0020*/ 	.word	0x00000000


	//----- nvinfo : EIATTR_FRAME_SIZE
	.align		4
.L_24:
        /*0024*/ 	.byte	0x04, 0x11
        /*0026*/ 	.short	(.L_26 - .L_25)
	.align		4
.L_25:
        /*0028*/ 	.word	index@($__internal_0_$__cuda_sm10x_tcgen05_guardrail_trap_col_being_dealloced_not_returned_by_alloc)
        /*002c*/ 	.word	0x00000000


	//----- nvinfo : EIATTR_FRAME_SIZE
	.align		4
.L_26:
        /*0030*/ 	.byte	0x04, 0x11
        /*0032*/ 	.short	(.L_28 - .L_27)
	.align		4
.L_27:
        /*0034*/ 	.word	index@(_ZN7cutlass13device_kernelINS_4gemm6kernel13GemmUniversalIN4cute5tupleIJiiiiEEENS1_10collective13CollectiveMmaINS1_35MainloopSm100TmaUmmaWarpSpecializedILi14ELi2ELi2ENS5_IJNS4_1CILi1EEESB_SB_EEEEENS5_IJNSA_ILi128EEENSA_ILi256EEENSA_ILi32EEEEEENS_12float_e4m3_tENS5_IJSB_llEEENS_12float_e5m2_tENS5_IJlSB_lEEENS4_8TiledMMAINS4_8MMA_AtomIJNS4_10MMA_TraitsINS4_19SM100_MMA_F8F6F4_SSEJSI_SK_fSE_SF_NS4_17integral_constantINS4_4UMMA5MajorELSS_1EEENSQ_ISS_LSS_0EEENSQ_INSR_7ScaleInELSV_0EEESW_EEEEEENS4_6LayoutISC_NS5_IJNSA_ILi0EEES10_S10_EEEEENS5_IJNS4_10UnderscoreES13_S13_EEEEENS4_13SM90_TMA_LOADENS4_14ComposedLayoutINS4_7SwizzleILi3ELi4ELi3EEENS4_18smem_ptr_flag_bitsILi8EEENSZ_INS5_IJSE_NSA_ILi8EEEEEENS5_IJSB_SE_EEEEEEEvNS4_8identityES16_NS17_INS18_ILi1ELi4ELi3EEES1B_NSZ_INS5_IJS1C_SG_EEENS5_IJSG_SB_EEEEEEEvS1H_EENS_8epilogue10collective18CollectiveEpilogueINS1O_23Sm100TmaWarpSpecializedILi4ELi2ELi64ELb0ELb0EEEJSH_NS5_IJNSZ_ISE_SB_EENSZ_INSA_ILi64EEESB_EEEEESI_SL_SI_SL_NS1O_6fusion15FusionCallbacksIS1S_NS1X_17LinearCombinationISI_fSI_fLNS_15FloatRoundStyleE2EEESH_S1W_JEEENS4_5SM1004TMEM4LOAD26SM100_TMEM_LOAD_32dp32b64xES16_NS17_INS18_ILi2ELi4ELi3EEES1B_NSZ_INS5_IJS1C_S1U_EEENS5_IJS1U_SB_EEEEEEENS4_39AutoVectorizingCopyWithAssumedAlignmentILi128EEENS4_14SM90_TMA_STOREES2B_S2D_S2D_EEEvvEEEEvNT_6ParamsE)
        /*0038*/ 	.word	0x00000000


	//----- nvinfo : EIATTR_MIN_STACK_SIZE
	.align		4
.L_28:
        /*003c*/ 	.byte	0x04, 0x12
        /*003e*/ 	.short	(.L_30 - .L_29)
	.align		4
.L_29:
        /*0040*/ 	.word	index@(_ZN7cutlass13device_kernelINS_4gemm6kernel13GemmUniversalIN4cute5tupleIJiiiiEEENS1_10collective13CollectiveMmaINS1_35MainloopSm100TmaUmmaWarpSpecializedILi14ELi2ELi2ENS5_IJNS4_1CILi1EEESB_SB_EEEEENS5_IJNSA_ILi128EEENSA_ILi256EEENSA_ILi32EEEEEENS_12float_e4m3_tENS5_IJSB_llEEENS_12float_e5m2_tENS5_IJlSB_lEEENS4_8TiledMMAINS4_8MMA_AtomIJNS4_10MMA_TraitsINS4_19SM100_MMA_F8F6F4_SSEJSI_SK_fSE_SF_NS4_17integral_constantINS4_4UMMA5MajorELSS_1EEENSQ_ISS_LSS_0EEENSQ_INSR_7ScaleInELSV_0EEESW_EEEEEENS4_6LayoutISC_NS5_IJNSA_ILi0EEES10_S10_EEEEENS5_IJNS4_10UnderscoreES13_S13_EEEEENS4_13SM90_TMA_LOADENS4_14ComposedLayoutINS4_7SwizzleILi3ELi4ELi3EEENS4_18smem_ptr_flag_bitsILi8EEENSZ_INS5_IJSE_NSA_ILi8EEEEEENS5_IJSB_SE_EEEEEEEvNS4_8identityES16_NS17_INS18_ILi1ELi4ELi3EEES1B_NSZ_INS5_IJS1C_SG_EEENS5_IJSG_SB_EEEEEEEvS1H_EENS_8epilogue10collective18CollectiveEpilogueINS1O_23Sm100TmaWarpSpecializedILi4ELi2ELi64ELb0ELb0EEEJSH_NS5_IJNSZ_ISE_SB_EENSZ_INSA_ILi64EEESB_EEEEESI_SL_SI_SL_NS1O_6fusion15FusionCallbacksIS1S_NS1X_17LinearCombinationISI_fSI_fLNS_15FloatRoundStyleE2EEESH_S1W_JEEENS4_5SM1004TMEM4LOAD26SM100_TMEM_LOAD_32dp32b64xES16_NS17_INS18_ILi2ELi4ELi3EEES1B_NSZ_INS5_IJS1C_S1U_EEENS5_IJS1U_SB_EEEEEEENS4_39AutoVectorizingCopyWithAssumedAlignmentILi128EEENS4_14SM90_TMA_STOREES2B_S2D_S2D_EEEvvEEEEvNT_6ParamsE)
        /*0044*/ 	.word	0x00000000
.L_30:


//--------------------- .nv.compat                --------------------------
	.section	.nv.compat,"",@"SHT_CUDA_COMPAT_INFO"
	.align	4
        /*0000*/ 	.byte	0x02, 0x09, 0x01, 0x00, 0x02, 0x02, 0x02, 0x00, 0x02, 0x05, 0x05, 0x00, 0x03, 0x07, 0x01, 0x01
        /*0010*/ 	.byte	0x02, 0x03, 0x01, 0x00, 0x02, 0x06, 0x01, 0x00, 0x04, 0x0b, 0x08, 0x00, 0x09, 0x00, 0x00, 0x00
        /*0020*/ 	.byte	0x00, 0x00, 0x00, 0x00


//--------------------- .nv.info._ZN7cutlass13device_kernelINS_4gemm6kernel13GemmUniversalIN4cute5tupleIJiiiiEEENS1_10collective13CollectiveMmaINS1_35MainloopSm100TmaUmmaWarpSpecializedILi14ELi2ELi2ENS5_IJNS4_1CILi1EEESB_SB_EEEEENS5_IJNSA_ILi128EEENSA_ILi256EEENSA_ILi32EEEEEENS_12float_e4m3_tENS5_IJSB_llEEENS_12float_e5m2_tENS5_IJlSB_lEEENS4_8TiledMMAINS4_8MMA_AtomIJNS4_10MMA_TraitsINS4_19SM100_MMA_F8F6F4_SSEJSI_SK_fSE_SF_NS4_17integral_constantINS4_4UMMA5MajorELSS_1EEENSQ_ISS_LSS_0EEENSQ_INSR_7ScaleInELSV_0EEESW_EEEEEENS4_6LayoutISC_NS5_IJNSA_ILi0EEES10_S10_EEEEENS5_IJNS4_10UnderscoreES13_S13_EEEEENS4_13SM90_TMA_LOADENS4_14ComposedLayoutINS4_7SwizzleILi3ELi4ELi3EEENS4_18smem_ptr_flag_bitsILi8EEENSZ_INS5_IJSE_NSA_ILi8EEEEEENS5_IJSB_SE_EEEEEEEvNS4_8identityES16_NS17_INS18_ILi1ELi4ELi3EEES1B_NSZ_INS5_IJS1C_SG_EEENS5_IJSG_SB_EEEEEEEvS1H_EENS_8epilogue10collective18CollectiveEpilogueINS1O_23Sm100TmaWarpSpecializedILi4ELi2ELi64ELb0ELb0EEEJSH_NS5_IJNSZ_ISE_SB_EENSZ_INSA_ILi64EEESB_EEEEESI_SL_SI_SL_NS1O_6fusion15FusionCallbacksIS1S_NS1X_17LinearCombinationISI_fSI_fLNS_15FloatRoundStyleE2EEESH_S1W_JEEENS4_5SM1004TMEM4LOAD26SM100_TMEM_LOAD_32dp32b64xES16_NS17_INS18_ILi2ELi4ELi3EEES1B_NSZ_INS5_IJS1C_S1U_EEENS5_IJS1U_SB_EEEEEEENS4_39AutoVectorizingCopyWithAssumedAlignmentILi128EEENS4_14SM90_TMA_STOREES2B_S2D_S2D_EEEvvEEEEvNT_6ParamsE --------------------------
	.section	.nv.info._ZN7cutlass13device_kernelINS_4gemm6kernel13GemmUniversalIN4cute5tupleIJiiiiEEENS1_10collective13CollectiveMmaINS1_35MainloopSm100TmaUmmaWarpSpecializedILi14ELi2ELi2ENS5_IJNS4_1CILi1EEESB_SB_EEEEENS5_IJNSA_ILi128EEENSA_ILi256EEENSA_ILi32EEEEEENS_12float_e4m3_tENS5_IJSB_llEEENS_12float_e5m2_tENS5_IJlSB_lEEENS4_8TiledMMAINS4_8MMA_AtomIJNS4_10MMA_TraitsINS4_19SM100_MMA_F8F6F4_SSEJSI_SK_fSE_SF_NS4_17integral_constantINS4_4UMMA5MajorELSS_1EEENSQ_ISS_LSS_0EEENSQ_INSR_7ScaleInELSV_0EEESW_EEEEEENS4_6LayoutISC_NS5_IJNSA_ILi0EEES10_S10_EEEEENS5_IJNS4_10UnderscoreES13_S13_EEEEENS4_13SM90_TMA_LOADENS4_14ComposedLayoutINS4_7SwizzleILi3ELi4ELi3EEENS4_18smem_ptr_flag_bitsILi8EEENSZ_INS5_IJSE_NSA_ILi8EEEEEENS5_IJSB_SE_EEEEEEEvNS4_8identityES16_NS17_INS18_ILi1ELi4ELi3EEES1B_NSZ_INS5_IJS1C_SG_EEENS5_IJSG_SB_EEEEEEEvS1H_EENS_8epilogue10collective18CollectiveEpilogueINS1O_23Sm100TmaWarpSpecializedILi4ELi2ELi64ELb0ELb0EEEJSH_NS5_IJNSZ_ISE_SB_EENSZ_INSA_ILi64EEESB_EEEEESI_SL_SI_SL_NS1O_6fusion15FusionCallbacksIS1S_NS1X_17LinearCombinationISI_fSI_fLNS_15FloatRoundStyleE2EEESH_S1W_JEEENS4_5SM1004TMEM4LOAD26SM100_TMEM_LOAD_32dp32b64xES16_NS17_INS18_ILi2ELi4ELi3EEES1B_NSZ_INS5_IJS1C_S1U_EEENS5_IJS1U_SB_EEEEEEENS4_39AutoVectorizingCopyWithAssumedAlignmentILi128EEENS4_14SM90_TMA_STOREES2B_S2D_S2D_EEEvvEEEEvNT_6ParamsE,"",@"SHT_CUDA_INFO"
	.sectionflags	@""
	.align	4


	//----- nvinfo : EIATTR_CUDA_API_VERSION
	.align		4
        /*0000*/ 	.byte	0x04, 0x37
        /*0002*/ 	.short	(.L_32 - .L_31)
.L_31:
        /*0004*/ 	.word	0x00000082


	//----- nvinfo : EIATTR_KPARAM_INFO
	.align		4
.L_32:
        /*0008*/ 	.byte	0x04, 0x17
        /*000a*/ 	.short	(.L_34 - .L_33)
.L_33:
        /*000c*/ 	.word	0x00000000
        /*0010*/ 	.short	0x0000
        /*0012*/ 	.short	0x0000
        /*0014*/ 	.byte	0x00, 0xf0, 0x01, 0x20


	//----- nvinfo : EIATTR_AT_ENTRY_FRAGMENTS
	.align		4
.L_34:
        /*0018*/ 	.byte	0x04, 0x4f
        /*001a*/ 	.short	(.L_36 - .L_35)


	//   ....[0]....
.L_35:
        /*001c*/ 	.word	0x00000006


	//----- nvinfo : EIATTR_RESERVED_SMEM_USED
	.align		4
.L_36:
        /*0020*/ 	.byte	0x01, 0x41
	.zero		2


	//----- nvinfo : EIATTR_SPARSE_MMA_MASK
	.align		4
        /*0024*/ 	.byte	0x03, 0x50
        /*0026*/ 	.short	0x0000


	//----- nvinfo : EIATTR_TCGEN05_1CTA_USED
	.align		4
        /*0028*/ 	.byte	0x01, 0x51
	.zero		2


	//----- nvinfo : EIATTR_MAXREG_COUNT
	.align		4
        /*002c*/ 	.byte	0x03, 0x1b
        /*002e*/ 	.short	0x00ff


	//----- nvinfo : EIATTR_NUM_BARRIERS
	.align		4
        /*0030*/ 	.byte	0x02, 0x4c
        /*0032*/ 	.byte	0x07
	.zero		1


	//----- nvinfo : EIATTR_EXTERNS
	.align		4
        /*0034*/ 	.byte	0x04, 0x0f
        /*0036*/ 	.short	(.L_38 - .L_37)


	//   ....[0]....
	.align		4
.L_37:
        /*0038*/ 	.word	index@(__assertfail)


	//----- nvinfo : EIATTR_MERCURY_ISA_VERSION
	.align		4
.L_38:
        /*003c*/ 	.byte	0x03, 0x5f
        /*003e*/ 	.short	0x0101


	//----- nvinfo : EIATTR_INT_WARP_WIDE_INSTR_OFFSETS
	.align		4
        /*0040*/ 	.byte	0x04, 0x31
        /*0042*/ 	.short	(.L_40 - .L_39)


	//   ....[0]....
.L_39:
        /*0044*/ 	.word	0x00001f10


	//   ....[1]....
        /*0048*/ 	.word	0x00003c90


	//   ....[2]....
        /*004c*/ 	.word	0x00003cb0


	//   ....[3]....
        /*0050*/ 	.word	0x00003ce0


	//   ....[4]....
        /*0054*/ 	.word	0x00004620


	//   ....[5]....
        /*0058*/ 	.word	0x00004690


	//   ....[6]....
        /*005c*/ 	.word	0x00004770


	//   ....[7]....
        /*0060*/ 	.word	0x000047f0


	//   ....[8]....
        /*0064*/ 	.word	0x00004900


	//   ....[9]....
        /*0068*/ 	.word	0x00004990


	//   ....[10]....
        /*006c*/ 	.word	0x00004b70


	//   ....[11]....
        /*0070*/ 	.word	0x00004cd0


	//----- nvinfo : EIATTR_COOP_GROUP_MASK_REGIDS
	.align		4
.L_40:
        /*0074*/ 	.byte	0x04, 0x29
        /*0076*/ 	.short	(.L_42 - .L_41)


	//   ....[0]....
.L_41:
        /*0078*/ 	.word	0xffffffff


	//   ....[1]....
        /*007c*/ 	.word	0xffffffff


	//   ....[2]....
        /*0080*/ 	.word	0xffffffff


	//   ....[3]....
        /*0084*/ 	.word	0xffffffff


	//   ....[4]....
        /*0088*/ 	.word	0xffffffff


	//   ....[5]....
        /*008c*/ 	.word	0xffffffff


	//   ....[6]....
        /*0090*/ 	.word	0xffffffff


	//   ....[7]....
        /*0094*/ 	.word	0xffffffff


	//   ....[8]....
        /*0098*/ 	.word	0xffffffff


	//   ....[9]....
        /*009c*/ 	.word	0xffffffff


	//   ....[10]....
        /*00a0*/ 	.word	0xffffffff


	//   ....[11]....
        /*00a4*/ 	.word	0xffffffff


	//   ....[12]....
        /*00a8*/ 	.word	0xffffffff


	//----- nvinfo : EIATTR_COOP_GROUP_INSTR_OFFSETS
	.align		4
.L_42:
        /*00ac*/ 	.byte	0x04, 0x28
        /*00ae*/ 	.short	(.L_44 - .L_43)


	//   ....[0]....
.L_43:
        /*00b0*/ 	.word	0x00000090


	//   ....[1]....
        /*00b4*/ 	.word	0x000004d0


	//   ....[2]....
        /*00b8*/ 	.word	0x000007b0


	//   ....[3]....
        /*00bc*/ 	.word	0x00000950


	//   ....[4]....
        /*00c0*/ 	.word	0x00000a50


	//   ....[5]....
        /*00c4*/ 	.word	0x00000bc0


	//   ....[6]....
        /*00c8*/ 	.word	0x00000d20


	//   ....[7]....
        /*00cc*/ 	.word	0x00001df0


	//   ....[8]....
        /*00d0*/ 	.word	0x00003170


	//   ....[9]....
        /*00d4*/ 	.word	0x00003380


	//   ....[10]....
        /*00d8*/ 	.word	0x000033b0


	//   ....[11]....
        /*00dc*/ 	.word	0x00003b70


	//   ....[12]....
        /*00e0*/ 	.word	0x00003da0


	//----- nvinfo : EIATTR_VRC_CTA_INIT_COUNT
	.align		4
.L_44:
        /*00e4*/ 	.byte	0x02, 0x4a
        /*00e6*/ 	.byte	0x80
	.zero		1


	//----- nvinfo : EIATTR_SYSCALL_OFFSETS
	.align		4
        /*00e8*/ 	.byte	0x04, 0x46
        /*00ea*/ 	.short	(.L_46 - .L_45)


	//   ....[0]....
.L_45:
        /*00ec*/ 	.word	0x00005740


	//   ....[1]....
        /*00f0*/ 	.word	0x00005880


	//   ....[2]....
        /*00f4*/ 	.word	0x000060e0


	//   ....[3]....
        /*00f8*/ 	.word	0x00007700


	//   ....[4]....
        /*00fc*/ 	.word	0x00008cb0


	//   ....[5]....
        /*0100*/ 	.word	0x0000a280


	//----- nvinfo : EIATTR_MBARRIER_INSTR_OFFSETS
	.align		4
.L_46:
        /*0104*/ 	.byte	0x04, 0x39
        /*0106*/ 	.short	(.L_48 - .L_47)


	//   ....[0]....
.L_47:
        /*0108*/ 	.word	0x000005d0
        /*010c*/ 	.word	0x000000ff
        /*0110*/ 	.word	0x00000000
        /*0114*/ 	.short	0x0100
        /*0116*/ 	.byte	0x05
	.zero		1


	//   ....[1]....
        /*0118*/ 	.word	0x000005e0
        /*011c*/ 	.word	0x000000ff
        /*0120*/ 	.word	0x00000070
        /*0124*/ 	.short	0x0100
        /*0126*/ 	.byte	0x05
	.zero		1


	//   ....[2]....
        /*0128*/ 	.word	0x000005f0
        /*012c*/ 	.word	0x000000ff
        /*0130*/ 	.word	0x00000008
        /*0134*/ 	.short	0x0100
        /*0136*/ 	.byte	0x05
	.zero		1


	//   ....[3]....
        /*0138*/ 	.word	0x00000600
        /*013c*/ 	.word	0x000000ff
        /*0140*/ 	.word	0x00000078
        /*0144*/ 	.short	0x0100
        /*0146*/ 	.byte	0x05
	.zero		1


	//   ....[4]....
        /*0148*/ 	.word	0x00000610
        /*014c*/ 	.word	0x000000ff
        /*0150*/ 	.word	0x00000010
        /*0154*/ 	.short	0x0100
        /*0156*/ 	.byte	0x05
	.zero		1


	//   ....[5]....
        /*0158*/ 	.word	0x00000620
        /*015c*/ 	.word	0x000000ff
        /*0160*/ 	.word	0x00000080
        /*0164*/ 	.short	0x0100
        /*0166*/ 	.byte	0x05
	.zero		1


	//   ....[6]....
        /*0168*/ 	.word	0x00000630
        /*016c*/ 	.word	0x000000ff
        /*0170*/ 	.word	0x00000018
        /*0174*/ 	.short	0x0100
        /*0176*/ 	.byte	0x05
	.zero		1


	//   ....[7]....
        /*0178*/ 	.word	0x00000640
        /*017c*/ 	.word	0x000000ff
        /*0180*/ 	.word	0x00000088
        /*0184*/ 	.short	0x0100
        /*0186*/ 	.byte	0x05
	.zero		1


	//   ....[8]....
        /*0188*/ 	.word	0x00000650
        /*018c*/ 	.word	0x000000ff
        /*0190*/ 	.word	0x00000020
        /*0194*/ 	.short	0x0100
        /*0196*/ 	.byte	0x05
	.zero		1


	//   ....[9]....
        /*0198*/ 	.word	0x00000660
        /*019c*/ 	.word	0x000000ff
        /*01a0*/ 	.word	0x00000090
        /*01a4*/ 	.short	0x0100
        /*01a6*/ 	.byte	0x05
	.zero		1


	//   ....[10]....
        /*01a8*/ 	.word	0x00000670
        /*01ac*/ 	.word	0x000000ff
        /*01b0*/ 	.word	0x00000028
        /*01b4*/ 	.short	0x0100
        /*01b6*/ 	.byte	0x05
	.zero		1


	//   ....[11]....
        /*01b8*/ 	.word	0x00000680
        /*01bc*/ 	.word	0x000000ff
        /*01c0*/ 	.word	0x00000098
        /*01c4*/ 	.short	0x0100
        /*01c6*/ 	.byte	0x05
	.zero		1


	//   ....[12]....
        /*01c8*/ 	.word	0x00000690
        /*01cc*/ 	.word	0x000000ff
        /*01d0*/ 	.word	0x00000030
        /*01d4*/ 	.short	0x0100
        /*01d6*/ 	.byte	0x05
	.zero		1


	//   ....[13]....
        /*01d8*/ 	.word	0x000006a0
        /*01dc*/ 	.word	0x000000ff
        /*01e0*/ 	.word	0x000000a0
        /*01e4*/ 	.short	0x0100
        /*01e6*/ 	.byte	0x05
	.zero		1


	//   ....[14]....
        /*01e8*/ 	.word	0x000006b0
        /*01ec*/ 	.word	0x000000ff
        /*01f0*/ 	.word	0x00000038
        /*01f4*/ 	.short	0x0100
        /*01f6*/ 	.byte	0x05
	.zero		1


	//   ....[15]....
        /*01f8*/ 	.word	0x000006c0
        /*01fc*/ 	.word	0x000000ff
        /*0200*/ 	.word	0x000000a8
        /*0204*/ 	.short	0x0100
        /*0206*/ 	.byte	0x05
	.zero		1


	//   ....[16]....
        /*0208*/ 	.word	0x000006d0
        /*020c*/ 	.word	0x000000ff
        /*0210*/ 	.word	0x00000040
        /*0214*/ 	.short	0x0100
        /*0216*/ 	.byte	0x05
	.zero		1


	//   ....[17]....
        /*0218*/ 	.word	0x000006e0
        /*021c*/ 	.word	0x000000ff
        /*0220*/ 	.word	0x000000b0
        /*0224*/ 	.short	0x0100
        /*0226*/ 	.byte	0x05
	.zero		1


	//   ....[18]....
        /*0228*/ 	.word	0x000006f0
        /*022c*/ 	.word	0x000000ff
        /*0230*/ 	.word	0x00000048
        /*0234*/ 	.short	0x0100
        /*0236*/ 	.byte	0x05
	.zero		1


	//   ....[19]....
        /*0238*/ 	.word	0x00000700
        /*023c*/ 	.word	0x000000ff
        /*0240*/ 	.word	0x000000b8
        /*0244*/ 	.short	0x0100
        /*0246*/ 	.byte	0x05
	.zero		1


	//   ....[20]....
        /*0248*/ 	.word	0x00000710
        /*024c*/ 	.word	0x000000ff
        /*0250*/ 	.word	0x00000050
        /*0254*/ 	.short	0x0100
        /*0256*/ 	.byte	0x05
	.zero		1


	//   ....[21]....
        /*0258*/ 	.word	0x00000720
        /*025c*/ 	.word	0x000000ff
        /*0260*/ 	.word	0x000000c0
        /*0264*/ 	.short	0x0100
        /*0266*/ 	.byte	0x05
	.zero		1


	//   ....[22]....
        /*0268*/ 	.word	0x00000730
        /*026c*/ 	.word	0x000000ff
        /*0270*/ 	.word	0x00000058
        /*0274*/ 	.short	0x0100
        /*0276*/ 	.byte	0x05
	.zero		1


	//   ....[23]....
        /*0278*/ 	.word	0x00000740
        /*027c*/ 	.word	0x000000ff
        /*0280*/ 	.word	0x000000c8
        /*0284*/ 	.short	0x0100
        /*0286*/ 	.byte	0x05
	.zero		1


	//   ....[24]....
        /*0288*/ 	.word	0x00000750
        /*028c*/ 	.word	0x000000ff
        /*0290*/ 	.word	0x00000060
        /*0294*/ 	.short	0x0100
        /*0296*/ 	.byte	0x05
	.zero		1


	//   ....[25]....
        /*0298*/ 	.word	0x00000760
        /*029c*/ 	.word	0x000000ff
        /*02a0*/ 	.word	0x000000d0
        /*02a4*/ 	.short	0x0100
        /*02a6*/ 	.byte	0x05
	.zero		1


	//   ....[26]....
        /*02a8*/ 	.word	0x00000770
        /*02ac*/ 	.word	0x000000ff
        /*02b0*/ 	.word	0x00000068
        /*02b4*/ 	.short	0x0100
        /*02b6*/ 	.byte	0x05
	.zero		1


	//   ....[27]....
        /*02b8*/ 	.word	0x00000780
        /*02bc*/ 	.word	0x000000ff
        /*02c0*/ 	.word	0x000000d8
        /*02c4*/ 	.short	0x0100
        /*02c6*/ 	.byte	0x05
	.zero		1


	//   ....[28]....
        /*02c8*/ 	.word	0x000008c0
        /*02cc*/ 	.word	0x000000ff
        /*02d0*/ 	.word	0x000000e0
        /*02d4*/ 	.short	0x0100
        /*02d6*/ 	.byte	0x07
	.zero		1


	//   ....[29]....
        /*02d8*/ 	.word	0x000008d0
        /*02dc*/ 	.word	0x000000ff
        /*02e0*/ 	.word	0x00000100
        /*02e4*/ 	.short	0x0100
        /*02e6*/ 	.byte	0x07
	.zero		1


	//   ....[30]....
        /*02e8*/ 	.word	0x000008e0
        /*02ec*/ 	.word	0x000000ff
        /*02f0*/ 	.word	0x000000e8
        /*02f4*/ 	.short	0x0100
        /*02f6*/ 	.byte	0x07
	.zero		1


	//   ....[31]....
        /*02f8*/ 	.word	0x000008f0
        /*02fc*/ 	.word	0x000000ff
        /*0300*/ 	.word	0x00000108
        /*0304*/ 	.short	0x0100
        /*0306*/ 	.byte	0x07
	.zero		1


	//   ....[32]....
        /*0308*/ 	.word	0x00000900
        /*030c*/ 	.word	0x000000ff
        /*0310*/ 	.word	0x000000f0
        /*0314*/ 	.short	0x0100
        /*0316*/ 	.byte	0x07
	.zero		1


	//   ....[33]....
        /*0318*/ 	.word	0x00000910
        /*031c*/ 	.word	0x000000ff
        /*0320*/ 	.word	0x00000110
        /*0324*/ 	.short	0x0100
        /*0326*/ 	.byte	0x07
	.zero		1


	//   ....[34]....
        /*0328*/ 	.word	0x00000920
        /*032c*/ 	.word	0x000000ff
        /*0330*/ 	.word	0x000000f8
        /*0334*/ 	.short	0x0100
        /*0336*/ 	.byte	0x07
	.zero		1


	//   ....[35]....
        /*0338*/ 	.word	0x00000930
        /*033c*/ 	.word	0x000000ff
        /*0340*/ 	.word	0x00000118
        /*0344*/ 	.short	0x0100
        /*0346*/ 	.byte	0x07
	.zero		1


	//   ....[36]....
        /*0348*/ 	.word	0x00000a20
        /*034c*/ 	.word	0x000000ff
        /*0350*/ 	.word	0x00000120
        /*0354*/ 	.short	0x0100
        /*0356*/ 	.byte	0x05
	.zero		1


	//   ....[37]....
        /*0358*/ 	.word	0x00000a30
        /*035c*/ 	.word	0x000000ff
        /*0360*/ 	.word	0x00000128
        /*0364*/ 	.short	0x0100
        /*0366*/ 	.byte	0x05
	.zero		1


	//   ....[38]....
        /*0368*/ 	.word	0x00000b70
        /*036c*/ 	.word	0x000000ff
        /*0370*/ 	.word	0x00000130
        /*0374*/ 	.short	0x0100
        /*0376*/ 	.byte	0x05
	.zero		1


	//   ....[39]....
        /*0378*/ 	.word	0x00000b80
        /*037c*/ 	.word	0x000000ff
        /*0380*/ 	.word	0x00000140
        /*0384*/ 	.short	0x0100
        /*0386*/ 	.byte	0x05
	.zero		1


	//   ....[40]....
        /*0388*/ 	.word	0x00000b90
        /*038c*/ 	.word	0x000000ff
        /*0390*/ 	.word	0x00000138
        /*0394*/ 	.short	0x0100
        /*0396*/ 	.byte	0x05
	.zero		1


	//   ....[41]....
        /*0398*/ 	.word	0x00000ba0
        /*039c*/ 	.word	0x000000ff
        /*03a0*/ 	.word	0x00000148
        /*03a4*/ 	.short	0x0100
        /*03a6*/ 	.byte	0x05
	.zero		1


	//   ....[42]....
        /*03a8*/ 	.word	0x00000cd0
        /*03ac*/ 	.word	0x000000ff
        /*03b0*/ 	.word	0x00000150
        /*03b4*/ 	.short	0x0100
        /*03b6*/ 	.byte	0x07
	.zero		1


	//   ....[43]....
        /*03b8*/ 	.word	0x00000ce0
        /*03bc*/ 	.word	0x000000ff
        /*03c0*/ 	.word	0x00000160
        /*03c4*/ 	.short	0x0100
        /*03c6*/ 	.byte	0x07
	.zero		1


	//   ....[44]....
        /*03c8*/ 	.word	0x00000cf0
        /*03cc*/ 	.word	0x000000ff
        /*03d0*/ 	.word	0x00000158
        /*03d4*/ 	.short	0x0100
        /*03d6*/ 	.byte	0x07
	.zero		1


	//   ....[45]....
        /*03d8*/ 	.word	0x00000d00
        /*03dc*/ 	.word	0x000000ff
        /*03e0*/ 	.word	0x00000168
        /*03e4*/ 	.short	0x0100
        /*03e6*/ 	.byte	0x07
	.zero		1


	//   ....[46]....
        /*03e8*/ 	.word	0x00000df0
        /*03ec*/ 	.word	0x000000ff
        /*03f0*/ 	.word	0x00000170
        /*03f4*/ 	.short	0x0100
        /*03f6*/ 	.byte	0x05
	.zero		1


	//   ....[47]....
        /*03f8*/ 	.word	0x00000e00
        /*03fc*/ 	.word	0x000000ff
        /*0400*/ 	.word	0x00000180
        /*0404*/ 	.short	0x0100
        /*0406*/ 	.byte	0x05
	.zero		1


	//   ....[48]....
        /*0408*/ 	.word	0x00000e10
        /*040c*/ 	.word	0x000000ff
        /*0410*/ 	.word	0x00000178
        /*0414*/ 	.short	0x0100
        /*0416*/ 	.byte	0x05
	.zero		1


	//   ....[49]....
        /*0418*/ 	.word	0x00000e20
        /*041c*/ 	.word	0x000000ff
        /*0420*/ 	.word	0x00000188
        /*0424*/ 	.short	0x0100
        /*0426*/ 	.byte	0x05
	.zero		1


	//   ....[50]....
        /*0428*/ 	.word	0x000016f0
        /*042c*/ 	.word	0x00000003
        /*0430*/ 	.word	0x00000180
        /*0434*/ 	.short	0x010a
        /*0436*/ 	.byte	0xff
	.zero		1


	//   ....[51]....
        /*0438*/ 	.word	0x00001720
        /*043c*/ 	.word	0x00000003
        /*0440*/ 	.word	0x00000170
        /*0444*/ 	.short	0x0101
        /*0446*/ 	.byte	0xff
	.zero		1


	//   ....[52]....
        /*0448*/ 	.word	0x000017f0
        /*044c*/ 	.word	0x000000ff
        /*0450*/ 	.word	0x00000070
        /*0454*/ 	.short	0x010a
        /*0456*/ 	.byte	0x08
	.zero		1


	//   ....[53]....
        /*0458*/ 	.word	0x00001890
        /*045c*/ 	.word	0x000000ff
        /*0460*/ 	.word	0x00000070
        /*0464*/ 	.short	0x010a
        /*0466*/ 	.byte	0x21
	.zero		1


	//   ....[54]....
        /*0468*/ 	.word	0x000019e0
        /*046c*/ 	.word	0x000000ff
        /*0470*/ 	.word	0x00000070
        /*0474*/ 	.short	0x010a
        /*0476*/ 	.byte	0x08
	.zero		1


	//   ....[55]....
        /*0478*/ 	.word	0x00001af0
        /*047c*/ 	.word	0x000000ff
        /*0480*/ 	.word	0x00000128
        /*0484*/ 	.short	0x0101
        /*0486*/ 	.byte	0x04
	.zero		1


	//   ....[56]....
        /*0488*/ 	.word	0x00001b10
        /*048c*/ 	.word	0x000000ff
        /*0490*/ 	.word	0x00000070
        /*0494*/ 	.short	0x010a
        /*0496*/ 	.byte	0x08
	.zero		1


	//   ....[57]....
        /*0498*/ 	.word	0x00001b90
        /*049c*/ 	.word	0x000000ff
        /*04a0*/ 	.word	0x00000070
        /*04a4*/ 	.short	0x010a
        /*04a6*/ 	.byte	0x11
	.zero		1


	//   ....[58]....
        /*04a8*/ 	.word	0x00001ce0
        /*04ac*/ 	.word	0x000000ff
        /*04b0*/ 	.word	0x00000070
        /*04b4*/ 	.short	0x010a
        /*04b6*/ 	.byte	0x08
	.zero		1


	//   ....[59]....
        /*04b8*/ 	.word	0x00001e20
        /*04bc*/ 	.word	0x00000002
        /*04c0*/ 	.word	0x00000130
        /*04c4*/ 	.short	0x010a
        /*04c6*/ 	.byte	0xff
	.zero		1


	//   ....[60]....
        /*04c8*/ 	.word	0x00001ee0
        /*04cc*/ 	.word	0x00000002
        /*04d0*/ 	.word	0x00000000
        /*04d4*/ 	.short	0x0101
        /*04d6*/ 	.byte	0xff
	.zero		1


	//   ....[61]....
        /*04d8*/ 	.word	0x00002440
        /*04dc*/ 	.word	0x000000ff
        /*04e0*/ 	.word	0x00000000
        /*04e4*/ 	.short	0x010a
        /*04e6*/ 	.byte	0x05
	.zero		1


	//   ....[62]....
        /*04e8*/ 	.word	0x000024d0
        /*04ec*/ 	.word	0x000000ff
        /*04f0*/ 	.word	0x00000000
        /*04f4*/ 	.short	0x010a
        /*04f6*/ 	.byte	0x05
	.zero		1


	//   ....[63]....
        /*04f8*/ 	.word	0x00002560
        /*04fc*/ 	.word	0x000000ff
        /*0500*/ 	.word	0x00000000
        /*0504*/ 	.short	0x010a
        /*0506*/ 	.byte	0x05
	.zero		1


	//   ....[64]....
        /*0508*/ 	.word	0x000025f0
        /*050c*/ 	.word	0x000000ff
        /*0510*/ 	.word	0x00000000
        /*0514*/ 	.short	0x010a
        /*0516*/ 	.byte	0x05
	.zero		1


	//   ....[65]....
        /*0518*/ 	.word	0x00002680
        /*051c*/ 	.word	0x000000ff
        /*0520*/ 	.word	0x00000000
        /*0524*/ 	.short	0x010a
        /*0526*/ 	.byte	0x05
	.zero		1


	//   ....[66]....
        /*0528*/ 	.word	0x00002710
        /*052c*/ 	.word	0x000000ff
        /*0530*/ 	.word	0x00000000
        /*0534*/ 	.short	0x010a
        /*0536*/ 	.byte	0x05
	.zero		1


	//   ....[67]....
        /*0538*/ 	.word	0x000027a0
        /*053c*/ 	.word	0x000000ff
        /*0540*/ 	.word	0x00000000
        /*0544*/ 	.short	0x010a
        /*0546*/ 	.byte	0x05
	.zero		1


	//   ....[68]....
        /*0548*/ 	.word	0x00002830
        /*054c*/ 	.word	0x000000ff
        /*0550*/ 	.word	0x00000000
        /*0554*/ 	.short	0x010a
        /*0556*/ 	.byte	0x05
	.zero		1


	//   ....[69]....
        /*0558*/ 	.word	0x000028c0
        /*055c*/ 	.word	0x000000ff
        /*0560*/ 	.word	0x00000000
        /*0564*/ 	.short	0x010a
        /*0566*/ 	.byte	0x05
	.zero		1


	//   ....[70]....
        /*0568*/ 	.word	0x00002950
        /*056c*/ 	.word	0x000000ff
        /*0570*/ 	.word	0x00000000
        /*0574*/ 	.short	0x010a
        /*0576*/ 	.byte	0x05
	.zero		1


	//   ....[71]....
        /*0578*/ 	.word	0x000029e0
        /*057c*/ 	.word	0x000000ff
        /*0580*/ 	.word	0x00000000
        /*0584*/ 	.short	0x010a
        /*0586*/ 	.byte	0x05
	.zero		1


	//   ....[72]....
        /*0588*/ 	.word	0x00002a70
        /*058c*/ 	.word	0x000000ff
        /*0590*/ 	.word	0x00000000
        /*0594*/ 	.short	0x010a
        /*0596*/ 	.byte	0x05
	.zero		1


	//   ....[73]....
        /*0598*/ 	.word	0x00002b00
        /*059c*/ 	.word	0x000000ff
        /*05a0*/ 	.word	0x00000000
        /*05a4*/ 	.short	0x010a
        /*05a6*/ 	.byte	0x05
	.zero		1


	//   ....[74]....
        /*05a8*/ 	.word	0x00002ba0
        /*05ac*/ 	.word	0x00000000
        /*05b0*/ 	.word	0x00000000
        /*05b4*/ 	.short	0x010a
        /*05b6*/ 	.byte	0xff
	.zero		1


	//   ....[75]....
        /*05b8*/ 	.word	0x00002cc0
        /*05bc*/ 	.word	0x00000000
        /*05c0*/ 	.word	0x00000170
        /*05c4*/ 	.short	0x010a
        /*05c6*/ 	.byte	0xff
	.zero		1


	//   ....[76]....
        /*05c8*/ 	.word	0x00002d20
        /*05cc*/ 	.word	0x00000004
        /*05d0*/ 	.word	0x00000000
        /*05d4*/ 	.short	0x0101
        /*05d6*/ 	.byte	0xff
	.zero		1


	//   ....[77]....
        /*05d8*/ 	.word	0x00002d40
        /*05dc*/ 	.word	0x000000ff
        /*05e0*/ 	.word	0x00000140
        /*05e4*/ 	.short	0x010a
        /*05e6*/ 	.byte	0x05
	.zero		1


	//   ....[78]....
        /*05e8*/ 	.word	0x00002e60
        /*05ec*/ 	.word	0x00000000
        /*05f0*/ 	.word	0x00000130
        /*05f4*/ 	.short	0x010a
        /*05f6*/ 	.byte	0xff
	.zero		1


	//   ....[79]....
        /*05f8*/ 	.word	0x00002f70
        /*05fc*/ 	.word	0x00000000
        /*0600*/ 	.word	0x00000000
        /*0604*/ 	.short	0x0101
        /*0606*/ 	.byte	0xff
	.zero		1


	//   ....[80]....
        /*0608*/ 	.word	0x00003000
        /*060c*/ 	.word	0x000000ff
        /*0610*/ 	.word	0x00000140
        /*0614*/ 	.short	0x0106
        /*0616*/ 	.byte	0x05
	.zero		1


	//   ....[81]....
        /*0618*/ 	.word	0x00003020
        /*061c*/ 	.word	0x000000ff
        /*0620*/ 	.word	0x00000140
        /*0624*/ 	.short	0x010a
        /*0626*/ 	.byte	0x05
	.zero		1


	//   ....[82]....
        /*0628*/ 	.word	0x000030b0
        /*062c*/ 	.word	0x000000ff
        /*0630*/ 	.word	0x00000140
        /*0634*/ 	.short	0x0106
        /*0636*/ 	.byte	0x04
	.zero		1


	//   ....[83]....
        /*0638*/ 	.word	0x000030f0
        /*063c*/ 	.word	0x00000000
        /*0640*/ 	.word	0x00000140
        /*0644*/ 	.short	0x010a
        /*0646*/ 	.byte	0xff
	.zero		1


	//   ....[84]....
        /*0648*/ 	.word	0x000035c0
        /*064c*/ 	.word	0x00000000
        /*0650*/ 	.word	0x00000130
        /*0654*/ 	.short	0x010a
        /*0656*/ 	.byte	0xff
	.zero		1


	//   ....[85]....
        /*0658*/ 	.word	0x000036c0
        /*065c*/ 	.word	0x00000003
        /*0660*/ 	.word	0x00000000
        /*0664*/ 	.short	0x0101
        /*0666*/ 	.byte	0xff
	.zero		1


	//   ....[86]....
        /*0668*/ 	.word	0x000036d0
        /*066c*/ 	.word	0x000000ff
        /*0670*/ 	.word	0x00000000
        /*0674*/ 	.short	0x010a
        /*0676*/ 	.byte	0x04
	.zero		1


	//   ....[87]....
        /*0678*/ 	.word	0x000036f0
        /*067c*/ 	.word	0x000000ff
        /*0680*/ 	.word	0x00000160
        /*0684*/ 	.short	0x010a
        /*0686*/ 	.byte	0x09
	.zero		1


	//   ....[88]....
        /*0688*/ 	.word	0x000037d0
        /*068c*/ 	.word	0x000000ff
        /*0690*/ 	.word	0x00000000
        /*0694*/ 	.short	0x010a
        /*0696*/ 	.byte	0x07
	.zero		1


	//   ....[89]....
        /*0698*/ 	.word	0x000038e0
        /*069c*/ 	.word	0x000000ff
        /*06a0*/ 	.word	0x00000000
        /*06a4*/ 	.short	0x010a
        /*06a6*/ 	.byte	0x04
	.zero		1


	//   ....[90]....
        /*06a8*/ 	.word	0x00003ac0
        /*06ac*/ 	.word	0x000000ff
        /*06b0*/ 	.word	0x00000000
        /*06b4*/ 	.short	0x010a
        /*06b6*/ 	.byte	0x05
	.zero		1


	//   ....[91]....
        /*06b8*/ 	.word	0x00003b50
        /*06bc*/ 	.word	0x000000ff
        /*06c0*/ 	.word	0x00000000
        /*06c4*/ 	.short	0x010a
        /*06c6*/ 	.byte	0x07
	.zero		1


	//   ....[92]....
        /*06c8*/ 	.word	0x00003fd0
        /*06cc*/ 	.word	0x00000000
        /*06d0*/ 	.word	0x00000130
        /*06d4*/ 	.short	0x010a
        /*06d6*/ 	.byte	0xff
	.zero		1


	//   ....[93]....
        /*06d8*/ 	.word	0x00004090
        /*06dc*/ 	.word	0x00000000
        /*06e0*/ 	.word	0x00000000
        /*06e4*/ 	.short	0x0101
        /*06e6*/ 	.byte	0xff
	.zero		1


	//   ....[94]....
        /*06e8*/ 	.word	0x000043b0
        /*06ec*/ 	.word	0x000000ff
        /*06f0*/ 	.word	0x00000128
        /*06f4*/ 	.short	0x010a
        /*06f6*/ 	.byte	0x07
	.zero		1


	//   ....[95]....
        /*06f8*/ 	.word	0x000045a0
        /*06fc*/ 	.word	0x000000ff
        /*0700*/ 	.word	0x00000100
        /*0704*/ 	.short	0x010a
        /*0706*/ 	.byte	0x07
	.zero		1


	//   ....[96]....
        /*0708*/ 	.word	0x00004710
        /*070c*/ 	.word	0x000000ff
        /*0710*/ 	.word	0x000000e0
        /*0714*/ 	.short	0x010b
        /*0716*/ 	.byte	0x07
	.zero		1


	//   ....[97]....
        /*0718*/ 	.word	0x00004720
        /*071c*/ 	.word	0x000000ff
        /*0720*/ 	.word	0x00000000
        /*0724*/ 	.short	0x0101
        /*0726*/ 	.byte	0x08
	.zero		1


	//   ....[98]....
        /*0728*/ 	.word	0x00004740
        /*072c*/ 	.word	0x000000ff
        /*0730*/ 	.word	0x00000108
        /*0734*/ 	.short	0x010a
        /*0736*/ 	.byte	0x07
	.zero		1


	//   ....[99]....
        /*0738*/ 	.word	0x000048a0
        /*073c*/ 	.word	0x000000ff
        /*0740*/ 	.word	0x000000e8
        /*0744*/ 	.short	0x010b
        /*0746*/ 	.byte	0x07
	.zero		1


	//   ....[100]....
        /*0748*/ 	.word	0x000048b0
        /*074c*/ 	.word	0x000000ff
        /*0750*/ 	.word	0x00000000
        /*0754*/ 	.short	0x0101
        /*0756*/ 	.byte	0x08
	.zero		1


	//   ....[101]....
        /*0758*/ 	.word	0x000048c0
        /*075c*/ 	.word	0x000000ff
        /*0760*/ 	.word	0x00000110
        /*0764*/ 	.short	0x010a
        /*0766*/ 	.byte	0x07
	.zero		1


	//   ....[102]....
        /*0768*/ 	.word	0x00004a60
        /*076c*/ 	.word	0x000000ff
        /*0770*/ 	.word	0x000000f0
        /*0774*/ 	.short	0x010b
        /*0776*/ 	.byte	0x07
	.zero		1


	//   ....[103]....
        /*0778*/ 	.word	0x00004ad0
        /*077c*/ 	.word	0x000000ff
        /*0780*/ 	.word	0x00000000
        /*0784*/ 	.short	0x0101
        /*0786*/ 	.byte	0x08
	.zero		1


	//   ....[104]....
        /*0788*/ 	.word	0x00004b00
        /*078c*/ 	.word	0x000000ff
        /*0790*/ 	.word	0x00000118
        /*0794*/ 	.short	0x010a
        /*0796*/ 	.byte	0x07
	.zero		1


	//   ....[105]....
        /*0798*/ 	.word	0x00004d10
        /*079c*/ 	.word	0x000000ff
        /*07a0*/ 	.word	0x000000f8
        /*07a4*/ 	.short	0x010b
        /*07a6*/ 	.byte	0x07
	.zero		1


	//   ....[106]....
        /*07a8*/ 	.word	0x00004d30
        /*07ac*/ 	.word	0x000000ff
        /*07b0*/ 	.word	0x00000000
        /*07b4*/ 	.short	0x0101
        /*07b6*/ 	.byte	0x0d
	.zero		1


	//   ....[107]....
        /*07b8*/ 	.word	0x00004d60
        /*07bc*/ 	.word	0x000000ff
        /*07c0*/ 	.word	0x00000100
        /*07c4*/ 	.short	0x010a
        /*07c6*/ 	.byte	0x07
	.zero		1


	//   ....[108]....
        /*07c8*/ 	.word	0x00004d80
        /*07cc*/ 	.word	0x000000ff
        /*07d0*/ 	.word	0x00000108
        /*07d4*/ 	.short	0x010a
        /*07d6*/ 	.byte	0x07
	.zero		1


	//   ....[109]....
        /*07d8*/ 	.word	0x00004da0
        /*07dc*/ 	.word	0x000000ff
        /*07e0*/ 	.word	0x00000110
        /*07e4*/ 	.short	0x010a
        /*07e6*/ 	.byte	0x07
	.zero		1


	//   ....[110]....
        /*07e8*/ 	.word	0x00004de0
        /*07ec*/ 	.word	0x00000000
        /*07f0*/ 	.word	0x00000118
        /*07f4*/ 	.short	0x010a
        /*07f6*/ 	.byte	0xff
	.zero		1


	//   ....[111]....
        /*07f8*/ 	.word	0x00005110
        /*07fc*/ 	.word	0x00000000
        /*0800*/ 	.word	0x00000130
        /*0804*/ 	.short	0x010a
        /*0806*/ 	.byte	0xff
	.zero		1


	//   ....[112]....
        /*0808*/ 	.word	0x00005220
        /*080c*/ 	.word	0x00000000
        /*0810*/ 	.word	0x00000000
        /*0814*/ 	.short	0x0101
        /*0816*/ 	.byte	0xff
	.zero		1


	//   ....[113]....
        /*0818*/ 	.word	0x00005c80
        /*081c*/ 	.word	0x00000003
        /*0820*/ 	.word	0x000000e0
        /*0824*/ 	.short	0x010a
        /*0826*/ 	.byte	0xff
	.zero		1


	//   ....[114]....
        /*0828*/ 	.word	0x00005cc0
        /*082c*/ 	.word	0x000000c1
        /*0830*/ 	.word	0x00000150
        /*0834*/ 	.short	0x010a
        /*0836*/ 	.byte	0xff
	.zero		1


	//   ....[115]....
        /*0838*/ 	.word	0x00005df0
        /*083c*/ 	.word	0x00000003
        /*0840*/ 	.word	0x000000e0
        /*0844*/ 	.short	0x010a
        /*0846*/ 	.byte	0xff
	.zero		1


	//   ....[116]....
        /*0848*/ 	.word	0x00005f50
        /*084c*/ 	.word	0x00000000
        /*0850*/ 	.word	0x00000000
        /*0854*/ 	.short	0x0101
        /*0856*/ 	.byte	0xff
	.zero		1


	//   ....[117]....
        /*0858*/ 	.word	0x00005fb0
        /*085c*/ 	.word	0x000000c1
        /*0860*/ 	.word	0x00000150
        /*0864*/ 	.short	0x010a
        /*0866*/ 	.byte	0xff
	.zero		1


	//   ....[118]....
        /*0868*/ 	.word	0x00007360
        /*086c*/ 	.word	0x000000cc
        /*0870*/ 	.word	0x000000e0
        /*0874*/ 	.short	0x010a
        /*0876*/ 	.byte	0xff
	.zero		1


	//   ....[119]....
        /*0878*/ 	.word	0x00007430
        /*087c*/ 	.word	0x000000cc
        /*0880*/ 	.word	0x000000e0
        /*0884*/ 	.short	0x010a
        /*0886*/ 	.byte	0xff
	.zero		1


	//   ....[120]....
        /*0888*/ 	.word	0x00007570
        /*088c*/ 	.word	0x00000003
        /*0890*/ 	.word	0x00000000
        /*0894*/ 	.short	0x0101
        /*0896*/ 	.byte	0xff
	.zero		1


	//   ....[121]....
        /*0898*/ 	.word	0x00008910
        /*089c*/ 	.word	0x00000000
        /*08a0*/ 	.word	0x000000e0
        /*08a4*/ 	.short	0x010a
        /*08a6*/ 	.byte	0xff
	.zero		1


	//   ....[122]....
        /*08a8*/ 	.word	0x000089e0
        /*08ac*/ 	.word	0x00000000
        /*08b0*/ 	.word	0x000000e0
        /*08b4*/ 	.short	0x010a
        /*08b6*/ 	.byte	0xff
	.zero		1


	//   ....[123]....
        /*08b8*/ 	.word	0x00008b40
        /*08bc*/ 	.word	0x00000000
        /*08c0*/ 	.word	0x00000000
        /*08c4*/ 	.short	0x0101
        /*08c6*/ 	.byte	0xff
	.zero		1


	//   ....[124]....
        /*08c8*/ 	.word	0x00009ef0
        /*08cc*/ 	.word	0x00000000
        /*08d0*/ 	.word	0x000000e0
        /*08d4*/ 	.short	0x010a
        /*08d6*/ 	.byte	0xff
	.zero		1


	//   ....[125]....
        /*08d8*/ 	.word	0x00009fc0
        /*08dc*/ 	.word	0x00000000
        /*08e0*/ 	.word	0x000000e0
        /*08e4*/ 	.short	0x010a
        /*08e6*/ 	.byte	0xff
	.zero		1


	//   ....[126]....
        /*08e8*/ 	.word	0x0000a120
        /*08ec*/ 	.word	0x00000000
        /*08f0*/ 	.word	0x00000000
        /*08f4*/ 	.short	0x0101
        /*08f6*/ 	.byte	0xff
	.zero		1


	//   ....[127]....
        /*08f8*/ 	.word	0x0000a610
        /*08fc*/ 	.word	0x000000ff
        /*0900*/ 	.word	0x00000000
        /*0904*/ 	.short	0x0101
        /*0906*/ 	.byte	0x05
	.zero		1


	//   ....[128]....
        /*0908*/ 	.word	0x0000b590
        /*090c*/ 	.word	0x00000003
        /*0910*/ 	.word	0x00000180
        /*0914*/ 	.short	0x010a
        /*0916*/ 	.byte	0xff
	.zero		1


	//   ....[129]....
        /*0918*/ 	.word	0x0000b5f0
        /*091c*/ 	.word	0x00000002
        /*0920*/ 	.word	0x00000070
        /*0924*/ 	.short	0x010a
        /*0926*/ 	.byte	0xff
	.zero		1


	//   ....[130]....
        /*0928*/ 	.word	0x0000b650
        /*092c*/ 	.word	0x00000002
        /*0930*/ 	.word	0x00000070
        /*0934*/ 	.short	0x010a
        /*0936*/ 	.byte	0xff
	.zero		1


	//   ....[131]....
        /*0938*/ 	.word	0x0000b6a0
        /*093c*/ 	.word	0x00000002
        /*0940*/ 	.word	0x00000130
        /*0944*/ 	.short	0x010a
        /*0946*/ 	.byte	0xff
	.zero		1


	//   ....[132]....
        /*0948*/ 	.word	0x0000b700
        /*094c*/ 	.word	0x00000000
        /*0950*/ 	.word	0x00000000
        /*0954*/ 	.short	0x010a
        /*0956*/ 	.byte	0xff
	.zero		1


	//   ....[133]....
        /*0958*/ 	.word	0x0000b760
        /*095c*/ 	.word	0x00000000
        /*0960*/ 	.word	0x00000000
        /*0964*/ 	.short	0x010a
        /*0966*/ 	.byte	0xff
	.zero		1


	//   ....[134]....
        /*0968*/ 	.word	0x0000b7c0
        /*096c*/ 	.word	0x00000000
        /*0970*/ 	.word	0x00000000
        /*0974*/ 	.short	0x010a
        /*0976*/ 	.byte	0xff
	.zero		1


	//   ....[135]....
        /*0978*/ 	.word	0x0000b820
        /*097c*/ 	.word	0x00000000
        /*0980*/ 	.word	0x00000000
        /*0984*/ 	.short	0x010a
        /*0986*/ 	.byte	0xff
	.zero		1


	//   ....[136]....
        /*0988*/ 	.word	0x0000b880
        /*098c*/ 	.word	0x00000000
        /*0990*/ 	.word	0x00000000
        /*0994*/ 	.short	0x010a
        /*0996*/ 	.byte	0xff
	.zero		1


	//   ....[137]....
        /*0998*/ 	.word	0x0000b8e0
        /*099c*/ 	.word	0x00000000
        /*09a0*/ 	.word	0x00000000
        /*09a4*/ 	.short	0x010a
        /*09a6*/ 	.byte	0xff
	.zero		1


	//   ....[138]....
        /*09a8*/ 	.word	0x0000b940
        /*09ac*/ 	.word	0x00000000
        /*09b0*/ 	.word	0x00000000
        /*09b4*/ 	.short	0x010a
        /*09b6*/ 	.byte	0xff
	.zero		1


	//   ....[139]....
        /*09b8*/ 	.word	0x0000b9a0
        /*09bc*/ 	.word	0x00000000
        /*09c0*/ 	.word	0x00000000
        /*09c4*/ 	.short	0x010a
        /*09c6*/ 	.byte	0xff
	.zero		1


	//   ....[140]....
        /*09c8*/ 	.word	0x0000ba00
        /*09cc*/ 	.word	0x00000000
        /*09d0*/ 	.word	0x00000000
        /*09d4*/ 	.short	0x010a
        /*09d6*/ 	.byte	0xff
	.zero		1


	//   ....[141]....
        /*09d8*/ 	.word	0x0000ba60
        /*09dc*/ 	.word	0x00000000
        /*09e0*/ 	.word	0x00000000
        /*09e4*/ 	.short	0x010a
        /*09e6*/ 	.byte	0xff
	.zero		1


	//   ....[142]....
        /*09e8*/ 	.word	0x0000bac0
        /*09ec*/ 	.word	0x00000000
        /*09f0*/ 	.word	0x00000000
        /*09f4*/ 	.short	0x010a
        /*09f6*/ 	.byte	0xff
	.zero		1


	//   ....[143]....
        /*09f8*/ 	.word	0x0000bb20
        /*09fc*/ 	.word	0x00000000
        /*0a00*/ 	.word	0x00000000
        /*0a04*/ 	.short	0x010a
        /*0a06*/ 	.byte	0xff
	.zero		1


	//   ....[144]....
        /*0a08*/ 	.word	0x0000bb80
        /*0a0c*/ 	.word	0x00000000
        /*0a10*/ 	.word	0x00000000
        /*0a14*/ 	.short	0x010a
        /*0a16*/ 	.byte	0xff
	.zero		1


	//   ....[145]....
        /*0a18*/ 	.word	0x0000bbd0
        /*0a1c*/ 	.word	0x00000000
        /*0a20*/ 	.word	0x00000170
        /*0a24*/ 	.short	0x010a
        /*0a26*/ 	.byte	0xff
	.zero		1


	//   ....[146]....
        /*0a28*/ 	.word	0x0000bc30
        /*0a2c*/ 	.word	0x00000000
        /*0a30*/ 	.word	0x00000140
        /*0a34*/ 	.short	0x010a
        /*0a36*/ 	.byte	0xff
	.zero		1


	//   ....[147]....
        /*0a38*/ 	.word	0x0000bc80
        /*0a3c*/ 	.word	0x00000000
        /*0a40*/ 	.word	0x00000130
        /*0a44*/ 	.short	0x010a
        /*0a46*/ 	.byte	0xff
	.zero		1


	//   ....[148]....
        /*0a48*/ 	.word	0x0000bce0
        /*0a4c*/ 	.word	0x00000000
        /*0a50*/ 	.word	0x00000140
        /*0a54*/ 	.short	0x010a
        /*0a56*/ 	.byte	0xff
	.zero		1


	//   ....[149]....
        /*0a58*/ 	.word	0x0000bd30
        /*0a5c*/ 	.word	0x00000000
        /*0a60*/ 	.word	0x00000130
        /*0a64*/ 	.short	0x010a
        /*0a66*/ 	.byte	0xff
	.zero		1


	//   ....[150]....
        /*0a68*/ 	.word	0x0000bd90
        /*0a6c*/ 	.word	0x00000003
        /*0a70*/ 	.word	0x00000160
        /*0a74*/ 	.short	0x010a
        /*0a76*/ 	.byte	0xff
	.zero		1


	//   ....[151]....
        /*0a78*/ 	.word	0x0000bdf0
        /*0a7c*/ 	.word	0x00000000
        /*0a80*/ 	.word	0x00000000
        /*0a84*/ 	.short	0x010a
        /*0a86*/ 	.byte	0xff
	.zero		1


	//   ....[152]....
        /*0a88*/ 	.word	0x0000be50
        /*0a8c*/ 	.word	0x00000000
        /*0a90*/ 	.word	0x00000000
        /*0a94*/ 	.short	0x010a
        /*0a96*/ 	.byte	0xff
	.zero		1


	//   ....[153]....
        /*0a98*/ 	.word	0x0000beb0
        /*0a9c*/ 	.word	0x00000000
        /*0aa0*/ 	.word	0x00000000
        /*0aa4*/ 	.short	0x010a
        /*0aa6*/ 	.byte	0xff
	.zero		1


	//   ....[154]....
        /*0aa8*/ 	.word	0x0000bf00
        /*0aac*/ 	.word	0x00000000
        /*0ab0*/ 	.word	0x00000130
        /*0ab4*/ 	.short	0x010a
        /*0ab6*/ 	.byte	0xff
	.zero		1


	//   ....[155]....
        /*0ab8*/ 	.word	0x0000bf60
        /*0abc*/ 	.word	0x00000000
        /*0ac0*/ 	.word	0x00000128
        /*0ac4*/ 	.short	0x010a
        /*0ac6*/ 	.byte	0xff
	.zero		1


	//   ....[156]....
        /*0ac8*/ 	.word	0x0000bfc0
        /*0acc*/ 	.word	0x00000003
        /*0ad0*/ 	.word	0x00000100
        /*0ad4*/ 	.short	0x010a
        /*0ad6*/ 	.byte	0xff
	.zero		1


	//   ....[157]....
        /*0ad8*/ 	.word	0x0000c020
        /*0adc*/ 	.word	0x00000003
        /*0ae0*/ 	.word	0x00000108
        /*0ae4*/ 	.short	0x010a
        /*0ae6*/ 	.byte	0xff
	.zero		1


	//   ....[158]....
        /*0ae8*/ 	.word	0x0000c080
        /*0aec*/ 	.word	0x00000003
        /*0af0*/ 	.word	0x00000110
        /*0af4*/ 	.short	0x010a
        /*0af6*/ 	.byte	0xff
	.zero		1


	//   ....[159]....
        /*0af8*/ 	.word	0x0000c0e0
        /*0afc*/ 	.word	0x00000003
        /*0b00*/ 	.word	0x00000118
        /*0b04*/ 	.short	0x010a
        /*0b06*/ 	.byte	0xff
	.zero		1


	//   ....[160]....
        /*0b08*/ 	.word	0x0000c140
        /*0b0c*/ 	.word	0x00000000
        /*0b10*/ 	.word	0x00000100
        /*0b14*/ 	.short	0x010a
        /*0b16*/ 	.byte	0xff
	.zero		1


	//   ....[161]....
        /*0b18*/ 	.word	0x0000c1a0
        /*0b1c*/ 	.word	0x00000000
        /*0b20*/ 	.word	0x00000108
        /*0b24*/ 	.short	0x010a
        /*0b26*/ 	.byte	0xff
	.zero		1


	//   ....[162]....
        /*0b28*/ 	.word	0x0000c200
        /*0b2c*/ 	.word	0x00000000
        /*0b30*/ 	.word	0x00000110
        /*0b34*/ 	.short	0x010a
        /*0b36*/ 	.byte	0xff
	.zero		1


	//   ....[163]....
        /*0b38*/ 	.word	0x0000c250
        /*0b3c*/ 	.word	0x00000000
        /*0b40*/ 	.word	0x00000130
        /*0b44*/ 	.short	0x010a
        /*0b46*/ 	.byte	0xff
	.zero		1


	//   ....[164]....
        /*0b48*/ 	.word	0x0000c2a0
        /*0b4c*/ 	.word	0x00000003
        /*0b50*/ 	.word	0x000000e0
        /*0b54*/ 	.short	0x010a
        /*0b56*/ 	.byte	0xff
	.zero		1


	//   ....[165]....
        /*0b58*/ 	.word	0x0000c2f0
        /*0b5c*/ 	.word	0x000000c1
        /*0b60*/ 	.word	0x00000150
        /*0b64*/ 	.short	0x010a
        /*0b66*/ 	.byte	0xff
	.zero		1


	//   ....[166]....
        /*0b68*/ 	.word	0x0000c340
        /*0b6c*/ 	.word	0x000000cc
        /*0b70*/ 	.word	0x000000e0
        /*0b74*/ 	.short	0x010a
        /*0b76*/ 	.byte	0xff
	.zero		1


	//   ....[167]....
        /*0b78*/ 	.word	0x0000c390
        /*0b7c*/ 	.word	0x00000000
        /*0b80*/ 	.word	0x000000e0
        /*0b84*/ 	.short	0x010a
        /*0b86*/ 	.byte	0xff
	.zero		1


	//   ....[168]....
        /*0b88*/ 	.word	0x0000c3e0
        /*0b8c*/ 	.word	0x00000000
        /*0b90*/ 	.word	0x000000e0
        /*0b94*/ 	.short	0x010a
        /*0b96*/ 	.byte	0xff
	.zero		1


	//----- nvinfo : EIATTR_NUM_MBARRIERS
	.align		4
.L_48:
        /*0b98*/ 	.byte	0x03, 0x38
        /*0b9a*/ 	.short	0x0032


	//----- nvinfo : EIATTR_EXIT_INSTR_OFFSETS
	.align		4
        /*0b9c*/ 	.byte	0x04, 0x1c
        /*0b9e*/ 	.short	(.L_50 - .L_49)


	//   ....[0]....
.L_49:
        /*0ba0*/ 	.word	0x00002bd0


	//   ....[1]....
        /*0ba4*/ 	.word	0x000030c0


	//   ....[2]....
        /*0ba8*/ 	.word	0x00003120


	//   ....[3]....
        /*0bac*/ 	.word	0x00003db0


	//   ....[4]....
        /*0bb0*/ 	.word	0x00004e10


	//   ....[5]....
        /*0bb4*/ 	.word	0x00004e50


	//   ....[6]....
        /*0bb8*/ 	.word	0x0000b580


	//----- nvinfo : EIATTR_MAX_THREADS
	.align		4
.L_50:
        /*0bbc*/ 	.byte	0x04, 0x05
        /*0bbe*/ 	.short	(.L_52 - .L_51)
.L_51:
        /*0bc0*/ 	.word	0x00000100
        /*0bc4*/ 	.word	0x00000001
        /*0bc8*/ 	.word	0x00000001


	//----- nvinfo : EIATTR_CRS_STACK_SIZE
	.align		4
.L_52:
        /*0bcc*/ 	.byte	0x04, 0x1e
        /*0bce*/ 	.short	(.L_54 - .L_53)
.L_53:
        /*0bd0*/ 	.word	0x00000000


	//----- nvinfo : EIATTR_CBANK_PARAM_SIZE
	.align		4
.L_54:
        /*0bd4*/ 	.byte	0x03, 0x19
        /*0bd6*/ 	.short	0x0800


	//----- nvinfo : EIATTR_PARAM_CBANK
	.align		4
        /*0bd8*/ 	.byte	0x04, 0x0a
        /*0bda*/ 	.short	(.L_56 - .L_55)
	.align		4
.L_55:
        /*0bdc*/ 	.word	index@(.nv.constant0._ZN7cutlass13device_kernelINS_4gemm6kernel13GemmUniversalIN4cute5tupleIJiiiiEEENS1_10collective13CollectiveMmaINS1_35MainloopSm100TmaUmmaWarpSpecializedILi14ELi2ELi2ENS5_IJNS4_1CILi1EEESB_SB_EEEEENS5_IJNSA_ILi128EEENSA_ILi256EEENSA_ILi32EEEEEENS_12float_e4m3_tENS5_IJSB_llEEENS_12float_e5m2_tENS5_IJlSB_lEEENS4_8TiledMMAINS4_8MMA_AtomIJNS4_10MMA_TraitsINS4_19SM100_MMA_F8F6F4_SSEJSI_SK_fSE_SF_NS4_17integral_constantINS4_4UMMA5MajorELSS_1EEENSQ_ISS_LSS_0EEENSQ_INSR_7ScaleInELSV_0EEESW_EEEEEENS4_6LayoutISC_NS5_IJNSA_ILi0EEES10_S10_EEEEENS5_IJNS4_10UnderscoreES13_S13_EEEEENS4_13SM90_TMA_LOADENS4_14ComposedLayoutINS4_7SwizzleILi3ELi4ELi3EEENS4_18smem_ptr_flag_bitsILi8EEENSZ_INS5_IJSE_NSA_ILi8EEEEEENS5_IJSB_SE_EEEEEEEvNS4_8identityES16_NS17_INS18_ILi1ELi4ELi3EEES1B_NSZ_INS5_IJS1C_SG_EEENS5_IJSG_SB_EEEEEEEvS1H_EENS_8epilogue10collective18CollectiveEpilogueINS1O_23Sm100TmaWarpSpecializedILi4ELi2ELi64ELb0ELb0EEEJSH_NS5_IJNSZ_ISE_SB_EENSZ_INSA_ILi64EEESB_EEEEESI_SL_SI_SL_NS1O_6fusion15FusionCallbacksIS1S_NS1X_17LinearCombinationISI_fSI_fLNS_15FloatRoundStyleE2EEESH_S1W_JEEENS4_5SM1004TMEM4LOAD26SM100_TMEM_LOAD_32dp32b64xES16_NS17_INS18_ILi2ELi4ELi3EEES1B_NSZ_INS5_IJS1C_S1U_EEENS5_IJS1U_SB_EEEEEEENS4_39AutoVectorizingCopyWithAssumedAlignmentILi128EEENS4_14SM90_TMA_STOREES2B_S2D_S2D_EEEvvEEEEvNT_6ParamsE)
        /*0be0*/ 	.short	0x0380
        /*0be2*/ 	.short	0x0800


	//----- nvinfo : EIATTR_SW_WAR
	.align		4
.L_56:
        /*0be4*/ 	.byte	0x04, 0x36
        /*0be6*/ 	.short	(.L_58 - .L_57)
.L_57:
        /*0be8*/ 	.word	0x00000008
.L_58:


//--------------------- .nv.callgraph             --------------------------
	.section	.nv.callgraph,"",@"SHT_CUDA_CALLGRAPH"
	.align	4
	.sectionentsize	8
	.align		4
        /*0000*/ 	.word	0x00000000
	.align		4
        /*0004*/ 	.word	0xffffffff
	.align		4
        /*0008*/ 	.word	index@(_ZN7cutlass13device_kernelINS_4gemm6kernel13GemmUniversalIN4cute5tupleIJiiiiEEENS1_10collective13CollectiveMmaINS1_35MainloopSm100TmaUmmaWarpSpecializedILi14ELi2ELi2ENS5_IJNS4_1CILi1EEESB_SB_EEEEENS5_IJNSA_ILi128EEENSA_ILi256EEENSA_ILi32EEEEEENS_12float_e4m3_tENS5_IJSB_llEEENS_12float_e5m2_tENS5_IJlSB_lEEENS4_8TiledMMAINS4_8MMA_AtomIJNS4_10MMA_TraitsINS4_19SM100_MMA_F8F6F4_SSEJSI_SK_fSE_SF_NS4_17integral_constantINS4_4UMMA5MajorELSS_1EEENSQ_ISS_LSS_0EEENSQ_INSR_7ScaleInELSV_0EEESW_EEEEEENS4_6LayoutISC_NS5_IJNSA_ILi0EEES10_S10_EEEEENS5_IJNS4_10UnderscoreES13_S13_EEEEENS4_13SM90_TMA_LOADENS4_14ComposedLayoutINS4_7SwizzleILi3ELi4ELi3EEENS4_18smem_ptr_flag_bitsILi8EEENSZ_INS5_IJSE_NSA_ILi8EEEEEENS5_IJSB_SE_EEEEEEEvNS4_8identityES16_NS17_INS18_ILi1ELi4ELi3EEES1B_NSZ_INS5_IJS1C_SG_EEENS5_IJSG_SB_EEEEEEEvS1H_EENS_8epilogue10collective18CollectiveEpilogueINS1O_23Sm100TmaWarpSpecializedILi4ELi2ELi64ELb0ELb0EEEJSH_NS5_IJNSZ_ISE_SB_EENSZ_INSA_ILi64EEESB_EEEEESI_SL_SI_SL_NS1O_6fusion15FusionCallbacksIS1S_NS1X_17LinearCombinationISI_fSI_fLNS_15FloatRoundStyleE2EEESH_S1W_JEEENS4_5SM1004TMEM4LOAD26SM100_TMEM_LOAD_32dp32b64xES16_NS17_INS18_ILi2ELi4ELi3EEES1B_NSZ_INS5_IJS1C_S1U_EEENS5_IJS1U_SB_EEEEEEENS4_39AutoVectorizingCopyWithAssumedAlignmentILi128EEENS4_14SM90_TMA_STOREES2B_S2D_S2D_EEEvvEEEEvNT_6ParamsE)
	.align		4
        /*000c*/ 	.word	index@(__assertfail)
	.align		4
        /*0010*/ 	.word	0x00000000
	.align		4
        /*0014*/ 	.word	0xfffffffe
	.align		4
        /*0018*/ 	.word	0x00000000
	.align		4
        /*001c*/ 	.word	0xfffffffd
	.align		4
        /*0020*/ 	.word	0x00000000
	.align		4
        /*0024*/ 	.word	0xfffffffc


//--------------------- .nv.constant4             --------------------------
	.section	.nv.constant4,"a",@progbits
	.align	8
	.align		8
.nv.constant4:
        /*0000*/ 	.dword	__assertfail
	.align		8
        /*0008*/ 	.dword	__unnamed_1
	.align		8
        /*0010*/ 	.dword	__unnamed_2
	.align		8
        /*0018*/ 	.dword	__unnamed_3
	.align		8
        /*0020*/ 	.dword	_ZN40_INTERNAL_3a40eedd_4_k_cu_94bb2cf5_167114cuda3std3__45__cpo5beginE
	.align		8
        /*0028*/ 	.dword	_ZN40_INTERNAL_3a40eedd_4_k_cu_94bb2cf5_167114cuda3std3__45__cpo3endE
	.align		8
        /*0030*/ 	.dword	_ZN40_INTERNAL_3a40eedd_4_k_cu_94bb2cf5_167114cuda3std3__45__cpo6cbeginE
	.align		8
        /*0038*/ 	.dword	_ZN40_INTERNAL_3a40eedd_4_k_cu_94bb2cf5_167114cuda3std3__45__cpo4cendE
	.align		8
        /*0040*/ 	.dword	_ZN40_INTERNAL_3a40eedd_4_k_cu_94bb2cf5_167114cuda3std3__442_GLOBAL__N__3a40eedd_4_k_cu_94bb2cf5_167116ignoreE
	.align		8
        /*0048*/ 	.dword	_ZN40_INTERNAL_3a40eedd_4_k_cu_94bb2cf5_167114cuda3std3__419piecewise_constructE
	.align		8
        /*0050*/ 	.dword	_ZN40_INTERNAL_3a40eedd_4_k_cu_94bb2cf5_167114cuda3std3__48in_placeE
	.align		8
        /*0058*/ 	.dword	_ZN40_INTERNAL_3a40eedd_4_k_cu_94bb2cf5_167114cuda3std6ranges3__45__cpo4swapE
	.align		8
        /*0060*/ 	.dword	_ZN40_INTERNAL_3a40eedd_4_k_cu_94bb2cf5_167114cuda3std6ranges3__45__cpo9iter_moveE
	.align		8
        /*0068*/ 	.dword	_ZN40_INTERNAL_3a40eedd_4_k_cu_94bb2cf5_167114cute7productE
	.align		8
        /*0070*/ 	.dword	_ZN40_INTERNAL_3a40eedd_4_k_cu_94bb2cf5_167114cute1_E
	.align		8
        /*0078*/ 	.dword	$str$25
	.align		8
        /*0080*/ 	.dword	$str$26
	.align		8
        /*0088*/ 	.dword	$str$27
	.align		8
        /*0090*/ 	.dword	$str$28


//--------------------- .text._ZN7cutlass13device_kernelINS_4gemm6kernel13GemmUniversalIN4cute5tupleIJiiiiEEENS1_10collective13CollectiveMmaINS1_35MainloopSm100TmaUmmaWarpSpecializedILi14ELi2ELi2ENS5_IJNS4_1CILi1EEESB_SB_EEEEENS5_IJNSA_ILi128EEENSA_ILi256EEENSA_ILi32EEEEEENS_12float_e4m3_tENS5_IJSB_llEEENS_12float_e5m2_tENS5_IJlSB_lEEENS4_8TiledMMAINS4_8MMA_AtomIJNS4_10MMA_TraitsINS4_19SM100_MMA_F8F6F4_SSEJSI_SK_fSE_SF_NS4_17integral_constantINS4_4UMMA5MajorELSS_1EEENSQ_ISS_LSS_0EEENSQ_INSR_7ScaleInELSV_0EEESW_EEEEEENS4_6LayoutISC_NS5_IJNSA_ILi0EEES10_S10_EEEEENS5_IJNS4_10UnderscoreES13_S13_EEEEENS4_13SM90_TMA_LOADENS4_14ComposedLayoutINS4_7SwizzleILi3ELi4ELi3EEENS4_18smem_ptr_flag_bitsILi8EEENSZ_INS5_IJSE_NSA_ILi8EEEEEENS5_IJSB_SE_EEEEEEEvNS4_8identityES16_NS17_INS18_ILi1ELi4ELi3EEES1B_NSZ_INS5_IJS1C_SG_EEENS5_IJSG_SB_EEEEEEEvS1H_EENS_8epilogue10collective18CollectiveEpilogueINS1O_23Sm100TmaWarpSpecializedILi4ELi2ELi64ELb0ELb0EEEJSH_NS5_IJNSZ_ISE_SB_EENSZ_INSA_ILi64EEESB_EEEEESI_SL_SI_SL_NS1O_6fusion15FusionCallbacksIS1S_NS1X_17LinearCombinationISI_fSI_fLNS_15FloatRoundStyleE2EEESH_S1W_JEEENS4_5SM1004TMEM4LOAD26SM100_TMEM_LOAD_32dp32b64xES16_NS17_INS18_ILi2ELi4ELi3EEES1B_NSZ_INS5_IJS1C_S1U_EEENS5_IJS1U_SB_EEEEEEENS4_39AutoVectorizingCopyWithAssumedAlignmentILi128EEENS4_14SM90_TMA_STOREES2B_S2D_S2D_EEEvvEEEEvNT_6ParamsE --------------------------
	.section	.text._ZN7cutlass13device_kernelINS_4gemm6kernel13GemmUniversalIN4cute5tupleIJiiiiEEENS1_10collective13CollectiveMmaINS1_35MainloopSm100TmaUmmaWarpSpecializedILi14ELi2ELi2ENS5_IJNS4_1CILi1EEESB_SB_EEEEENS5_IJNSA_ILi128EEENSA_ILi256EEENSA_ILi32EEEEEENS_12float_e4m3_tENS5_IJSB_llEEENS_12float_e5m2_tENS5_IJlSB_lEEENS4_8TiledMMAINS4_8MMA_AtomIJNS4_10MMA_TraitsINS4_19SM100_MMA_F8F6F4_SSEJSI_SK_fSE_SF_NS4_17integral_constantINS4_4UMMA5MajorELSS_1EEENSQ_ISS_LSS_0EEENSQ_INSR_7ScaleInELSV_0EEESW_EEEEEENS4_6LayoutISC_NS5_IJNSA_ILi0EEES10_S10_EEEEENS5_IJNS4_10UnderscoreES13_S13_EEEEENS4_13SM90_TMA_LOADENS4_14ComposedLayoutINS4_7SwizzleILi3ELi4ELi3EEENS4_18smem_ptr_flag_bitsILi8EEENSZ_INS5_IJSE_NSA_ILi8EEEEEENS5_IJSB_SE_EEEEEEEvNS4_8identityES16_NS17_INS18_ILi1ELi4ELi3EEES1B_NSZ_INS5_IJS1C_SG_EEENS5_IJSG_SB_EEEEEEEvS1H_EENS_8epilogue10collective18CollectiveEpilogueINS1O_23Sm100TmaWarpSpecializedILi4ELi2ELi64ELb0ELb0EEEJSH_NS5_IJNSZ_ISE_SB_EENSZ_INSA_ILi64EEESB_EEEEESI_SL_SI_SL_NS1O_6fusion15FusionCallbacksIS1S_NS1X_17LinearCombinationISI_fSI_fLNS_15FloatRoundStyleE2EEESH_S1W_JEEENS4_5SM1004TMEM4LOAD26SM100_TMEM_LOAD_32dp32b64xES16_NS17_INS18_ILi2ELi4ELi3EEES1B_NSZ_INS5_IJS1C_S1U_EEENS5_IJS1U_SB_EEEEEEENS4_39AutoVectorizingCopyWithAssumedAlignmentILi128EEENS4_14SM90_TMA_STOREES2B_S2D_S2D_EEEvvEEEEvNT_6ParamsE,"ax",@progbits
	.align	128
.text._ZN7cutlass13device_kernelINS_4gemm6kernel13GemmUniversalIN4cute5tupleIJiiiiEEENS1_10collective13CollectiveMmaINS1_35MainloopSm100TmaUmmaWarpSpecializedILi14ELi2ELi2ENS5_IJNS4_1CILi1EEESB_SB_EEEEENS5_IJNSA_ILi128EEENSA_ILi256EEENSA_ILi32EEEEEENS_12float_e4m3_tENS5_IJSB_llEEENS_12float_e5m2_tENS5_IJlSB_lEEENS4_8TiledMMAINS4_8MMA_AtomIJNS4_10MMA_TraitsINS4_19SM100_MMA_F8F6F4_SSEJSI_SK_fSE_SF_NS4_17integral_constantINS4_4UMMA5MajorELSS_1EEENSQ_ISS_LSS_0EEENSQ_INSR_7ScaleInELSV_0EEESW_EEEEEENS4_6LayoutISC_NS5_IJNSA_ILi0EEES10_S10_EEEEENS5_IJNS4_10UnderscoreES13_S13_EEEEENS4_13SM90_TMA_LOADENS4_14ComposedLayoutINS4_7SwizzleILi3ELi4ELi3EEENS4_18smem_ptr_flag_bitsILi8EEENSZ_INS5_IJSE_NSA_ILi8EEEEEENS5_IJSB_SE_EEEEEEEvNS4_8identityES16_NS17_INS18_ILi1ELi4ELi3EEES1B_NSZ_INS5_IJS1C_SG_EEENS5_IJSG_SB_EEEEEEEvS1H_EENS_8epilogue10collective18CollectiveEpilogueINS1O_23Sm100TmaWarpSpecializedILi4ELi2ELi64ELb0ELb0EEEJSH_NS5_IJNSZ_ISE_SB_EENSZ_INSA_ILi64EEESB_EEEEESI_SL_SI_SL_NS1O_6fusion15FusionCallbacksIS1S_NS1X_17LinearCombinationISI_fSI_fLNS_15FloatRoundStyleE2EEESH_S1W_JEEENS4_5SM1004TMEM4LOAD26SM100_TMEM_LOAD_32dp32b64xES16_NS17_INS18_ILi2ELi4ELi3EEES1B_NSZ_INS5_IJS1C_S1U_EEENS5_IJS1U_SB_EEEEEEENS4_39AutoVectorizingCopyWithAssumedAlignmentILi128EEENS4_14SM90_TMA_STOREES2B_S2D_S2D_EEEvvEEEEvNT_6ParamsE:
        .type           _ZN7cutlass13device_kernelINS_4gemm6kernel13GemmUniversalIN4cute5tupleIJiiiiEEENS1_10collective13CollectiveMmaINS1_35MainloopSm100TmaUmmaWarpSpecializedILi14ELi2ELi2ENS5_IJNS4_1CILi1EEESB_SB_EEEEENS5_IJNSA_ILi128EEENSA_ILi256EEENSA_ILi32EEEEEENS_12float_e4m3_tENS5_IJSB_llEEENS_12float_e5m2_tENS5_IJlSB_lEEENS4_8TiledMMAINS4_8MMA_AtomIJNS4_10MMA_TraitsINS4_19SM100_MMA_F8F6F4_SSEJSI_SK_fSE_SF_NS4_17integral_constantINS4_4UMMA5MajorELSS_1EEENSQ_ISS_LSS_0EEENSQ_INSR_7ScaleInELSV_0EEESW_EEEEEENS4_6LayoutISC_NS5_IJNSA_ILi0EEES10_S10_EEEEENS5_IJNS4_10UnderscoreES13_S13_EEEEENS4_13SM90_TMA_LOADENS4_14ComposedLayoutINS4_7SwizzleILi3ELi4ELi3EEENS4_18smem_ptr_flag_bitsILi8EEENSZ_INS5_IJSE_NSA_ILi8EEEEEENS5_IJSB_SE_EEEEEEEvNS4_8identityES16_NS17_INS18_ILi1ELi4ELi3EEES1B_NSZ_INS5_IJS1C_SG_EEENS5_IJSG_SB_EEEEEEEvS1H_EENS_8epilogue10collective18CollectiveEpilogueINS1O_23Sm100TmaWarpSpecializedILi4ELi2ELi64ELb0ELb0EEEJSH_NS5_IJNSZ_ISE_SB_EENSZ_INSA_ILi64EEESB_EEEEESI_SL_SI_SL_NS1O_6fusion15FusionCallbacksIS1S_NS1X_17LinearCombinationISI_fSI_fLNS_15FloatRoundStyleE2EEESH_S1W_JEEENS4_5SM1004TMEM4LOAD26SM100_TMEM_LOAD_32dp32b64xES16_NS17_INS18_ILi2ELi4ELi3EEES1B_NSZ_INS5_IJS1C_S1U_EEENS5_IJS1U_SB_EEEEEEENS4_39AutoVectorizingCopyWithAssumedAlignmentILi128EEENS4_14SM90_TMA_STOREES2B_S2D_S2D_EEEvvEEEEvNT_6ParamsE,@function
        .size           _ZN7cutlass13device_kernelINS_4gemm6kernel13GemmUniversalIN4cute5tupleIJiiiiEEENS1_10collective13CollectiveMmaINS1_35MainloopSm100TmaUmmaWarpSpecializedILi14ELi2ELi2ENS5_IJNS4_1CILi1EEESB_SB_EEEEENS5_IJNSA_ILi128EEENSA_ILi256EEENSA_ILi32EEEEEENS_12float_e4m3_tENS5_IJSB_llEEENS_12float_e5m2_tENS5_IJlSB_lEEENS4_8TiledMMAINS4_8MMA_AtomIJNS4_10MMA_TraitsINS4_19SM100_MMA_F8F6F4_SSEJSI_SK_fSE_SF_NS4_17integral_constantINS4_4UMMA5MajorELSS_1EEENSQ_ISS_LSS_0EEENSQ_INSR_7ScaleInELSV_0EEESW_EEEEEENS4_6LayoutISC_NS5_IJNSA_ILi0EEES10_S10_EEEEENS5_IJNS4_10UnderscoreES13_S13_EEEEENS4_13SM90_TMA_LOADENS4_14ComposedLayoutINS4_7SwizzleILi3ELi4ELi3EEENS4_18smem_ptr_flag_bitsILi8EEENSZ_INS5_IJSE_NSA_ILi8EEEEEENS5_IJSB_SE_EEEEEEEvNS4_8identityES16_NS17_INS18_ILi1ELi4ELi3EEES1B_NSZ_INS5_IJS1C_SG_EEENS5_IJSG_SB_EEEEEEEvS1H_EENS_8epilogue10collective18CollectiveEpilogueINS1O_23Sm100TmaWarpSpecializedILi4ELi2ELi64ELb0ELb0EEEJSH_NS5_IJNSZ_ISE_SB_EENSZ_INSA_ILi64EEESB_EEEEESI_SL_SI_SL_NS1O_6fusion15FusionCallbacksIS1S_NS1X_17LinearCombinationISI_fSI_fLNS_15FloatRoundStyleE2EEESH_S1W_JEEENS4_5SM1004TMEM4LOAD26SM100_TMEM_LOAD_32dp32b64xES16_NS17_INS18_ILi2ELi4ELi3EEES1B_NSZ_INS5_IJS1C_S1U_EEENS5_IJS1U_SB_EEEEEEENS4_39AutoVectorizingCopyWithAssumedAlignmentILi128EEENS4_14SM90_TMA_STOREES2B_S2D_S2D_EEEvvEEEEvNT_6ParamsE,(.L_x_198 - _ZN7cutlass13device_kernelINS_4gemm6kernel13GemmUniversalIN4cute5tupleIJiiiiEEENS1_10collective13CollectiveMmaINS1_35MainloopSm100TmaUmmaWarpSpecializedILi14ELi2ELi2ENS5_IJNS4_1CILi1EEESB_SB_EEEEENS5_IJNSA_ILi128EEENSA_ILi256EEENSA_ILi32EEEEEENS_12float_e4m3_tENS5_IJSB_llEEENS_12float_e5m2_tENS5_IJlSB_lEEENS4_8TiledMMAINS4_8MMA_AtomIJNS4_10MMA_TraitsINS4_19SM100_MMA_F8F6F4_SSEJSI_SK_fSE_SF_NS4_17integral_constantINS4_4UMMA5MajorELSS_1EEENSQ_ISS_LSS_0EEENSQ_INSR_7ScaleInELSV_0EEESW_EEEEEENS4_6LayoutISC_NS5_IJNSA_ILi0EEES10_S10_EEEEENS5_IJNS4_10UnderscoreES13_S13_EEEEENS4_13SM90_TMA_LOADENS4_14ComposedLayoutINS4_7SwizzleILi3ELi4ELi3EEENS4_18smem_ptr_flag_bitsILi8EEENSZ_INS5_IJSE_NSA_ILi8EEEEEENS5_IJSB_SE_EEEEEEEvNS4_8identityES16_NS17_INS18_ILi1ELi4ELi3EEES1B_NSZ_INS5_IJS1C_SG_EEENS5_IJSG_SB_EEEEEEEvS1H_EENS_8epilogue10collective18CollectiveEpilogueINS1O_23Sm100TmaWarpSpecializedILi4ELi2ELi64ELb0ELb0EEEJSH_NS5_IJNSZ_ISE_SB_EENSZ_INSA_ILi64EEESB_EEEEESI_SL_SI_SL_NS1O_6fusion15FusionCallbacksIS1S_NS1X_17LinearCombinationISI_fSI_fLNS_15FloatRoundStyleE2EEESH_S1W_JEEENS4_5SM1004TMEM4LOAD26SM100_TMEM_LOAD_32dp32b64xES16_NS17_INS18_ILi2ELi4ELi3EEES1B_NSZ_INS5_IJS1C_S1U_EEENS5_IJS1U_SB_EEEEEEENS4_39AutoVectorizingCopyWithAssumedAlignmentILi128EEENS4_14SM90_TMA_STOREES2B_S2D_S2D_EEEvvEEEEvNT_6ParamsE)
        .other          _ZN7cutlass13device_kernelINS_4gemm6kernel13GemmUniversalIN4cute5tupleIJiiiiEEENS1_10collective13CollectiveMmaINS1_35MainloopSm100TmaUmmaWarpSpecializedILi14ELi2ELi2ENS5_IJNS4_1CILi1EEESB_SB_EEEEENS5_IJNSA_ILi128EEENSA_ILi256EEENSA_ILi32EEEEEENS_12float_e4m3_tENS5_IJSB_llEEENS_12float_e5m2_tENS5_IJlSB_lEEENS4_8TiledMMAINS4_8MMA_AtomIJNS4_10MMA_TraitsINS4_19SM100_MMA_F8F6F4_SSEJSI_SK_fSE_SF_NS4_17integral_constantINS4_4UMMA5MajorELSS_1EEENSQ_ISS_LSS_0EEENSQ_INSR_7ScaleInELSV_0EEESW_EEEEEENS4_6LayoutISC_NS5_IJNSA_ILi0EEES10_S10_EEEEENS5_IJNS4_10UnderscoreES13_S13_EEEEENS4_13SM90_TMA_LOADENS4_14ComposedLayoutINS4_7SwizzleILi3ELi4ELi3EEENS4_18smem_ptr_flag_bitsILi8EEENSZ_INS5_IJSE_NSA_ILi8EEEEEENS5_IJSB_SE_EEEEEEEvNS4_8identityES16_NS17_INS18_ILi1ELi4ELi3EEES1B_NSZ_INS5_IJS1C_SG_EEENS5_IJSG_SB_EEEEEEEvS1H_EENS_8epilogue10collective18CollectiveEpilogueINS1O_23Sm100TmaWarpSpecializedILi4ELi2ELi64ELb0ELb0EEEJSH_NS5_IJNSZ_ISE_SB_EENSZ_INSA_ILi64EEESB_EEEEESI_SL_SI_SL_NS1O_6fusion15FusionCallbacksIS1S_NS1X_17LinearCombinationISI_fSI_fLNS_15FloatRoundStyleE2EEESH_S1W_JEEENS4_5SM1004TMEM4LOAD26SM100_TMEM_LOAD_32dp32b64xES16_NS17_INS18_ILi2ELi4ELi3EEES1B_NSZ_INS5_IJS1C_S1U_EEENS5_IJS1U_SB_EEEEEEENS4_39AutoVectorizingCopyWithAssumedAlignmentILi128EEENS4_14SM90_TMA_STOREES2B_S2D_S2D_EEEvvEEEEvNT_6ParamsE,@"STO_CUDA_ENTRY STV_DEFAULT"
_ZN7cutlass13device_kernelINS_4gemm6kernel13GemmUniversalIN4cute5tupleIJiiiiEEENS1_10collective13CollectiveMmaINS1_35MainloopSm100TmaUmmaWarpSpecializedILi14ELi2ELi2ENS5_IJNS4_1CILi1EEESB_SB_EEEEENS5_IJNSA_ILi128EEENSA_ILi256EEENSA_ILi32EEEEEENS_12float_e4m3_tENS5_IJSB_llEEENS_12float_e5m2_tENS5_IJlSB_lEEENS4_8TiledMMAINS4_8MMA_AtomIJNS4_10MMA_TraitsINS4_19SM100_MMA_F8F6F4_SSEJSI_SK_fSE_SF_NS4_17integral_constantINS4_4UMMA5MajorELSS_1EEENSQ_ISS_LSS_0EEENSQ_INSR_7ScaleInELSV_0EEESW_EEEEEENS4_6LayoutISC_NS5_IJNSA_ILi0EEES10_S10_EEEEENS5_IJNS4_10UnderscoreES13_S13_EEEEENS4_13SM90_TMA_LOADENS4_14ComposedLayoutINS4_7SwizzleILi3ELi4ELi3EEENS4_18smem_ptr_flag_bitsILi8EEENSZ_INS5_IJSE_NSA_ILi8EEEEEENS5_IJSB_SE_EEEEEEEvNS4_8identityES16_NS17_INS18_ILi1ELi4ELi3EEES1B_NSZ_INS5_IJS1C_SG_EEENS5_IJSG_SB_EEEEEEEvS1H_EENS_8epilogue10collective18CollectiveEpilogueINS1O_23Sm100TmaWarpSpecializedILi4ELi2ELi64ELb0ELb0EEEJSH_NS5_IJNSZ_ISE_SB_EENSZ_INSA_ILi64EEESB_EEEEESI_SL_SI_SL_NS1O_6fusion15FusionCallbacksIS1S_NS1X_17LinearCombinationISI_fSI_fLNS_15FloatRoundStyleE2EEESH_S1W_JEEENS4_5SM1004TMEM4LOAD26SM100_TMEM_LOAD_32dp32b64xES16_NS17_INS18_ILi2ELi4ELi3EEES1B_NSZ_INS5_IJS1C_S1U_EEENS5_IJS1U_SB_EEEEEEENS4_39AutoVectorizingCopyWithAssumedAlignmentILi128EEENS4_14SM90_TMA_STOREES2B_S2D_S2D_EEEvvEEEEvNT_6ParamsE:
[----:B------:R-:W1:Y:S01]  /*0000*/  LDC R1, c[0x0][0x37c] ;  /* 0x0000df00ff017b82 */ /* 0x000e620000000800 */
[----:B------:R-:W2:Y:S01]  /*0010*/  S2R R185, SR_TID.X ;  /* 0x0000000000b97919 */ /* 0x000ea20000002100 */
[----:B------:R-:W3:Y:S01]  /*0020*/  LDCU.64 UR4, c[0x0][0x890] ;  /* 0x00011200ff0477ac */ /* 0x000ee20008000a00 */
[----:B------:R-:W-:Y:S02]  /*0030*/  PRMT R171, RZ, 0x7610, R171 ;  /* 0x00007610ffab7816 */ /* 0x000fe400000000ab */
[----:B------:R-:W-:Y:S01]  /*0040*/  ELECT P5, URZ, PT ;  /* 0x0000000000ff782f */ /* 0x000fe200038a0000 */
[----:B------:R-:W4:Y:S01]  /*0050*/  LDCU.64 UR46, c[0x0][0x358] ;  /* 0x00006b00ff2e77ac */ /* 0x000f220008000a00 */
[----:B---3--:R-:W-:-:S04]  /*0060*/  UISETP.NE.U32.AND UP0, UPT, UR4, URZ, UPT ;  /* 0x000000ff0400728c */ /* 0x008fc8000bf05070 */
[----:B------:R-:W-:Y:S01]  /*0070*/  UISETP.NE.AND.EX UP0, UPT, UR5, URZ, UPT, UP0 ;  /* 0x000000ff0500728c */ /* 0x000fe2000bf05300 */
[----:B--2---:R-:W-:-:S05]  /*0080*/  SHF.R.U32.HI R173, RZ, 0x5, R185 ;  /* 0x00000005ffad7819 */ /* 0x004fca00000116b9 */
[----:B------:R-:W2:Y:S02]  /*0090*/  SHFL.IDX PT, R0, R173, RZ, 0x1f ;  /* 0x00001fffad007589 */ /* 0x000ea400000e0000 */
[----:B--2---:R-:W-:Y:S01]  /*00a0*/  R2UR UR8, R0 ;  /* 0x00000000000872ca */ /* 0x004fe200000e0000 */
[----:B-1--4-:R-:W-:-:S14]  /*00b0*/  BRA.U UP0, `(.L_x_0) ;  /* 0x00000001002c7547 */ /* 0x012fdc000b800000 */
[----:B------:R-:W1:Y:S02]  /*00c0*/  LDCU.64 UR6, c[0x0][0x888] ;  /* 0x00011100ff0677ac */ /* 0x000e640008000a00 */
[----:B-1----:R-:W-:-:S04]  /*00d0*/  UISETP.NE.U32.AND UP0, UPT, UR6, URZ, UPT ;  /* 0x000000ff0600728c */ /* 0x002fc8000bf05070 */
[----:B------:R-:W-:-:S09]  /*00e0*/  UISETP.NE.AND.EX UP0, UPT, UR7, URZ, UPT, UP0 ;  /* 0x000000ff0700728c */ /* 0x000fd2000bf05300 */
[----:B------:R-:W-:Y:S05]  /*00f0*/  BRA.U !UP0, `(.L_x_1) ;  /* 0x0000000108107547 */ /* 0x000fea000b800000 */
[----:B------:R-:W1:Y:S02]  /*0100*/  LDC.64 R2, c[0x0][0x888] ;  /* 0x00022200ff027b82 */ /* 0x000e640000000a00 */
[----:B-1----:R1:W5:Y:S01]  /*0110*/  LDG.E R81, desc[UR46][R2.64] ;  /* 0x0000002e02517981 */ /* 0x002362000c1e1900 */
[----:B------:R-:W-:Y:S01]  /*0120*/  HFMA2 R171, -RZ, RZ, 0, 5.9604644775390625e-08 ;  /* 0x00000001ffab7431 */ /* 0x000fe200000001ff */
[----:B------:R-:W-:Y:S05]  /*0130*/  BRA `(.L_x_0) ;  /* 0x00000000000c7947 */ /* 0x000fea0003800000 */
.L_x_1:
[----:B------:R-:W1:Y:S01]  /*0140*/  LDCU UR6, c[0x0][0x880] ;  /* 0x00011000ff0677ac */ /* 0x000e620008000800 */
[----:B------:R-:W-:Y:S01]  /*0150*/  HFMA2 R171, -RZ, RZ, 0, 5.9604644775390625e-08 ;  /* 0x00000001ffab7431 */ /* 0x000fe200000001ff */
[----:B-1----:R-:W-:-:S07]  /*0160*/  MOV R81, UR6 ;  /* 0x0000000600517c02 */ /* 0x002fce0008000f00 */
.L_x_0:
[----:B------:R-:W2:Y:S02]  /*0170*/  LDCU.64 UR6, c[0x0][0x8b0] ;  /* 0x00011600ff0677ac */ /* 0x000ea40008000a00 */
[----:B--2---:R-:W-:-:S04]  /*0180*/  UISETP.NE.U32.AND UP0, UPT, UR6, URZ, UPT ;  /* 0x000000ff0600728c */ /* 0x004fc8000bf05070 */
[----:B------:R-:W-:-:S09]  /*0190*/  UISETP.NE.AND.EX UP0, UPT, UR7, URZ, UPT, UP0 ;  /* 0x000000ff0700728c */ /* 0x000fd2000bf05300 */
[----:B------:R-:W-:Y:S05]  /*01a0*/  BRA.U UP0, `(.L_x_2) ;  /* 0x0000000100247547 */ /* 0x000fea000b800000 */
[----:B------:R-:W2:Y:S02]  /*01b0*/  LDCU.64 UR6, c[0x0][0x8a8] ;  /* 0x00011500ff0677ac */ /* 0x000ea40008000a00 */
[----:B--2---:R-:W-:-:S04]  /*01c0*/  UISETP.NE.U32.AND UP0, UPT, UR6, URZ, UPT ;  /* 0x000000ff0600728c */ /* 0x004fc8000bf05070 */
[----:B------:R-:W-:-:S09]  /*01d0*/  UISETP.NE.AND.EX UP0, UPT, UR7, URZ, UPT, UP0 ;  /* 0x000000ff0700728c */ /* 0x000fd2000bf05300 */
[----:B------:R-:W-:Y:S05]  /*01e0*/  BRA.U !UP0, `(.L_x_3) ;  /* 0x00000001080c7547 */ /* 0x000fea000b800000 */
[----:B------:R-:W2:Y:S02]  /*01f0*/  LDC.64 R78, c[0x0][0x8a8] ;  /* 0x00022a00ff4e7b82 */ /* 0x000ea40000000a00 */
[----:B--2---:R2:W5:Y:S01]  /*0200*/  LDG.E R78, desc[UR46][R78.64] ;  /* 0x0000002e4e4e7981 */ /* 0x004562000c1e1900 */
[----:B------:R-:W-:Y:S05]  /*0210*/  BRA `(.L_x_2) ;  /* 0x0000000000087947 */ /* 0x000fea0003800000 */
.L_x_3:
[----:B------:R-:W2:Y:S02]  /*0220*/  LDCU UR6, c[0x0][0x8a0] ;  /* 0x00011400ff0677ac */ /* 0x000ea40008000800 */
[----:B--2---:R-:W-:Y:S02]  /*0230*/  MOV R78, UR6 ;  /* 0x00000006004e7c02 */ /* 0x004fe40008000f00 */
.L_x_2:
[----:B------:R-:W-:Y:S01]  /*0240*/  IMAD.U32 R0, RZ, RZ, UR8 ;  /* 0x00000008ff007e24 */ /* 0x000fe2000f8e00ff */
[----:B------:R-:W-:Y:S04]  /*0250*/  BSSY.RECONVERGENT B0, `(.L_x_4) ;  /* 0x000000c000007945 */ /* 0x000fe80003800200 */
[C---:B------:R-:W-:Y:S02]  /*0260*/  ISETP.NE.OR P1, PT, R0.reuse, 0x1, !P5 ;  /* 0x000000010000780c */ /* 0x040fe40006f25670 */
[----:B------:R-:W-:-:S11]  /*0270*/  ISETP.NE.OR P0, PT, R0, 0x3, !P5 ;  /* 0x000000030000780c */ /* 0x000fd60006f05670 */
[----:B------:R-:W-:Y:S05]  /*0280*/  @P1 BRA `(.L_x_5) ;  /* 0x0000000000201947 */ /* 0x000fea0003800000 */
[----:B------:R-:W3:Y:S02]  /*0290*/  LDCU.64 UR6, c[0x0][0x348] ;  /* 0x00006900ff0677ac */ /* 0x000ee40008000a00 */
[----:B---3--:R-:W-:Y:S02]  /*02a0*/  UIADD3 UR10, UP1, UPT, UR6, 0x80, URZ ;  /* 0x00000080060a7890 */ /* 0x008fe4000ff3e0ff */
[----:B------:R-:W-:Y:S02]  /*02b0*/  UIADD3 UR6, UP0, UPT, UR6, 0x180, URZ ;  /* 0x0000018006067890 */ /* 0x000fe4000ff1e0ff */
[----:B------:R-:W-:Y:S02]  /*02c0*/  UIADD3.X UR11, UPT, UPT, URZ, UR7, URZ, UP1, !UPT ;  /* 0x00000007ff0b7290 */ /* 0x000fe40008ffe4ff */
[----:B------:R-:W-:-:S07]  /*02d0*/  UIADD3.X UR7, UPT, UPT, URZ, UR7, URZ, UP0, !UPT ;  /* 0x00000007ff077290 */ /* 0x000fce00087fe4ff */
[----:B------:R3:W-:Y:S02]  /*02e0*/  UTMACCTL.PF [UR10] ;  /* 0x000000000a0079b9 */ /* 0x0007e40008040000 */
[----:B------:R3:W-:Y:S02]  /*02f0*/  UTMACCTL.PF [UR6] ;  /* 0x00000000060079b9 */ /* 0x0007e40008040000 */
[----:B---3--:R-:W-:Y:S01]  /*0300*/  NOP ;  /* 0x0000000000007918 */ /* 0x008fe20000000000 */
.L_x_5:
[----:B------:R-:W-:Y:S05]  /*0310*/  BSYNC.RECONVERGENT B0 ;  /* 0x0000000000007941 */ /* 0x000fea0003800200 */
.L_x_4:
[----:B------:R-:W-:Y:S04]  /*0320*/  BSSY.RECONVERGENT B0, `(.L_x_6) ;  /* 0x000000a000007945 */ /* 0x000fe80003800200 */
        /* <DEDUP_REMOVED lines=9> */
.L_x_7:
[----:B------:R-:W-:Y:S05]  /*03c0*/  BSYNC.RECONVERGENT B0 ;  /* 0x0000000000007941 */ /* 0x000fea0003800200 */
.L_x_6:
[----:B------:R-:W3:Y:S01]  /*03d0*/  LDCU.64 UR6, c[0x0][0x888] ;  /* 0x00011100ff0677ac */ /* 0x000ee20008000a00 */
[----:B------:R-:W-:Y:S02]  /*03e0*/  UISETP.EQ.U32.AND UP1, UPT, UR4, URZ, UPT ;  /* 0x000000ff0400728c */ /* 0x000fe4000bf22070 */
[----:B------:R-:W-:Y:S02]  /*03f0*/  UPLOP3.LUT UP2, UPT, UPT, UPT, UPT, 0x80, 0x8 ;  /* 0x000000000008789c */ /* 0x000fe40003f4f070 */
[----:B---3--:R-:W-:-:S04]  /*0400*/  UISETP.NE.U32.AND UP0, UPT, UR6, URZ, UPT ;  /* 0x000000ff0600728c */ /* 0x008fc8000bf05070 */
[----:B------:R-:W-:-:S04]  /*0410*/  UISETP.NE.AND.EX UP0, UPT, UR7, URZ, UPT, UP0 ;  /* 0x000000ff0700728c */ /* 0x000fc8000bf05300 */
[----:B------:R-:W-:-:S04]  /*0420*/  UISETP.EQ.OR.EX UP3, UPT, UR5, URZ, !UP0, UP1 ;  /* 0x000000ff0500728c */ /* 0x000fc8000c762710 */
[----:B------:R-:W-:-:S05]  /*0430*/  UP2UR UR50, UPR, URZ, 0x8 ;  /* 0x00000008ff327883 */ /* 0x000fca0008000000 */
[----:B------:R-:W-:Y:S07]  /*0440*/  BRA.U !UP3, `(.L_x_8) ;  /* 0x000000010b207547 */ /* 0x000fee000b800000 */
[----:B------:R-:W-:Y:S01]  /*0450*/  UISETP.NE.U32.AND UP2, UPT, UR4, URZ, UPT ;  /* 0x000000ff0400728c */ /* 0x000fe2000bf45070 */
[----:B-----5:R-:W-:Y:S01]  /*0460*/  FSETP.NEU.AND P0, PT, R81, RZ, PT ;  /* 0x000000ff5100720b */ /* 0x020fe20003f0d000 */
[----:B------:R-:W-:Y:S02]  /*0470*/  USEL UR4, URZ, 0xffffffff, UP0 ;  /* 0xffffffffff047887 */ /* 0x000fe40008000000 */
[----:B------:R-:W-:-:S10]  /*0480*/  UISETP.NE.AND.EX UP2, UPT, UR5, URZ, UPT, UP2 ;  /* 0x000000ff0500728c */ /* 0x000fd4000bf45320 */
[----:B------:R-:W-:Y:S01]  /*0490*/  VOTEU.ANY UP1, P0 ;  /* 0x0000000000ff7886 */ /* 0x000fe20000020100 */
[----:B------:R-:W-:-:S04]  /*04a0*/  @!UP2 USEL UR4, URZ, 0xffffffff, UP1 ;  /* 0xffffffffff04a887 */ /* 0x000fc80008800000 */
[----:B------:R-:W-:-:S04]  /*04b0*/  ULOP3.LUT UR4, UR4, 0x1, URZ, 0xc0, !UPT ;  /* 0x0000000104047892 */ /* 0x000fc8000f8ec0ff */
[----:B------:R-:W-:-:S11]  /*04c0*/  UISETP.NE.U32.AND UP2, UPT, UR4, 0x1, UPT ;  /* 0x000000010400788c */ /* 0x000fd6000bf45070 */
.L_x_8:
[----:B-1----:R-:W1:Y:S01]  /*04d0*/  SHFL.IDX PT, R2, R173, RZ, 0x1f ;  /* 0x00001fffad027589 */ /* 0x002e6200000e0000 */
[----:B------:R-:W-:-:S04]  /*04e0*/  UISETP.NE.AND UP1, UPT, UR8, 0x2, UPT ;  /* 0x000000020800788c */ /* 0x000fc8000bf25270 */
[----:B------:R-:W-:Y:S01]  /*04f0*/  USEL UR6, URZ, 0x1, UP1 ;  /* 0x00000001ff067887 */ /* 0x000fe20008800000 */
[----:B-1----:R-:W-:-:S13]  /*0500*/  ISETP.NE.AND P0, PT, R2, RZ, PT ;  /* 0x000000ff0200720c */ /* 0x002fda0003f05270 */
[----:B------:R-:W-:Y:S05]  /*0510*/  @P0 BRA `(.L_x_9) ;  /* 0x0000000000a40947 */ /* 0x000fea0003800000 */
[----:B------:R-:W-:Y:S01]  /*0520*/  ELECT P0, URZ, PT ;  /* 0x0000000000ff782f */ /* 0x000fe20003800000 */
[----:B------:R-:W-:-:S12]  /*0530*/  BSSY.RECONVERGENT B0, `(.L_x_9) ;  /* 0x0000027000007945 */ /* 0x000fd80003800200 */
[----:B------:R-:W-:Y:S05]  /*0540*/  @!P0 BRA `(.L_x_10) ;  /* 0x0000000000948947 */ /* 0x000fea0003800000 */
[----:B------:R-:W1:Y:S01]  /*0550*/  S2UR UR5, SR_CgaCtaId ;  /* 0x00000000000579c3 */ /* 0x000e620000008800 */
[----:B------:R-:W-:Y:S01]  /*0560*/  UMOV UR7, 0x400 ;  /* 0x0000040000077882 */ /* 0x000fe20000000000 */
[----:B------:R-:W-:Y:S02]  /*0570*/  UMOV UR4, 0x1 ;  /* 0x0000000100047882 */ /* 0x000fe40000000000 */
[----:B------:R-:W-:-:S04]  /*0580*/  UIADD3 UR10, UPT, UPT, -UR4, 0x100000, URZ ;  /* 0x00100000040a7890 */ /* 0x000fc8000fffe1ff */
[----:B------:R-:W-:Y:S02]  /*0590*/  USHF.L.U32 UR11, UR10, 0xb, URZ ;  /* 0x0000000b0a0b7899 */ /* 0x000fe400080006ff */
[----:B------:R-:W-:Y:S02]  /*05a0*/  USHF.L.U32 UR10, UR10, 0x1, URZ ;  /* 0x000000010a0a7899 */ /* 0x000fe400080006ff */
[----:B-1----:R-:W-:Y:S01]  /*05b0*/  ULEA UR5, UR5, UR7, 0x18 ;  /* 0x0000000705057291 */ /* 0x002fe2000f8ec0ff */
[----:B------:R-:W1:Y:S11]  /*05c0*/  FENCE.VIEW.ASYNC.S ;  /* 0x00000000000073c6 */ /* 0x000e760000000000 */
[----:B-1----:R1:W3:Y:S01]  /*05d0*/  SYNCS.EXCH.64 URZ, [UR5], UR10 ;  /* 0x0000000a05ff75b2 */ /* 0x0022e20008000100 */
[----:B------:R1:W4:Y:S01]  /*05e0*/  SYNCS.EXCH.64 URZ, [UR5+0x70], UR10 ;  /* 0x0000700a05ff75b2 */ /* 0x0003220008000100 */
[----:B------:R1:W1:Y:S01]  /*05f0*/  SYNCS.EXCH.64 URZ, [UR5+0x8], UR10 ;  /* 0x0000080a05ff75b2 */ /* 0x0002620008000100 */
        /* <DEDUP_REMOVED lines=25> */
[----:B---34-:R-:W-:Y:S01]  /*0790*/  NOP ;  /* 0x0000000000007918 */ /* 0x018fe20000000000 */
.L_x_10:
[----:B-1----:R-:W-:Y:S05]  /*07a0*/  BSYNC.RECONVERGENT B0 ;  /* 0x0000000000007941 */ /* 0x002fea0003800200 */
.L_x_9:
[----:B------:R-:W1:Y:S01]  /*07b0*/  SHFL.IDX PT, R2, R173, RZ, 0x1f ;  /* 0x00001fffad027589 */ /* 0x000e6200000e0000 */
[----:B------:R-:W-:Y:S01]  /*07c0*/  NOP ;  /* 0x0000000000007918 */ /* 0x000fe20000000000 */
[----:B-1----:R-:W-:-:S13]  /*07d0*/  ISETP.NE.AND P0, PT, R2, 0x1, PT ;  /* 0x000000010200780c */ /* 0x002fda0003f05270 */
[----:B------:R-:W-:Y:S05]  /*07e0*/  @P0 BRA `(.L_x_11) ;  /* 0x0000000000580947 */ /* 0x000fea0003800000 */
[----:B------:R-:W1:Y:S01]  /*07f0*/  S2UR UR7, SR_CgaCtaId ;  /* 0x00000000000779c3 */ /* 0x000e620000008800 */
[----:B------:R-:W-:Y:S01]  /*0800*/  UMOV UR9, 0x400 ;  /* 0x0000040000097882 */ /* 0x000fe20000000000 */
[----:B------:R-:W-:Y:S01]  /*0810*/  UMOV UR5, 0x20 ;  /* 0x0000002000057882 */ /* 0x000fe20000000000 */
[----:B------:R-:W-:Y:S01]  /*0820*/  UMOV UR4, 0x80 ;  /* 0x0000008000047882 */ /* 0x000fe20000000000 */
[----:B------:R-:W-:-:S04]  /*0830*/  UIADD3 UR10, UPT, UPT, -UR5, 0x100000, URZ ;  /* 0x00100000050a7890 */ /* 0x000fc8000fffe1ff */
[----:B------:R-:W-:Y:S02]  /*0840*/  USHF.L.U32 UR11, UR10, 0xb, URZ ;  /* 0x0000000b0a0b7899 */ /* 0x000fe400080006ff */
[----:B------:R-:W-:Y:S02]  /*0850*/  USHF.L.U32 UR10, UR10, 0x1, URZ ;  /* 0x000000010a0a7899 */ /* 0x000fe400080006ff */
[----:B------:R-:W-:-:S04]  /*0860*/  UIADD3 UR4, UPT, UPT, -UR4, 0x100000, URZ ;  /* 0x0010000004047890 */ /* 0x000fc8000fffe1ff */
[----:B------:R-:W-:Y:S02]  /*0870*/  USHF.L.U32 UR5, UR4, 0xb, URZ ;  /* 0x0000000b04057899 */ /* 0x000fe400080006ff */
[----:B------:R-:W-:Y:S01]  /*0880*/  USHF.L.U32 UR4, UR4, 0x1, URZ ;  /* 0x0000000104047899 */ /* 0x000fe200080006ff */
[----:B------:R-:W-:Y:S01]  /*0890*/  ELECT P0, URZ, PT ;  /* 0x0000000000ff782f */ /* 0x000fe20003800000 */
[----:B-1----:R-:W-:Y:S01]  /*08a0*/  ULEA UR7, UR7, UR9, 0x18 ;  /* 0x0000000907077291 */ /* 0x002fe2000f8ec0ff */
[----:B------:R-:W1:Y:S11]  /*08b0*/  FENCE.VIEW.ASYNC.S ;  /* 0x00000000000073c6 */ /* 0x000e760000000000 */
[----:B-1----:R1:W3:Y:S01]  /*08c0*/  SYNCS.EXCH.64 URZ, [UR7+0xe0], UR10 ;  /* 0x0000e00a07ff75b2 */ /* 0x0022e20008000100 */
[----:B------:R1:W4:Y:S01]  /*08d0*/  SYNCS.EXCH.64 URZ, [UR7+0x100], UR4 ;  /* 0x0001000407ff75b2 */ /* 0x0003220008000100 */
[----:B------:R1:W1:Y:S01]  /*08e0*/  SYNCS.EXCH.64 URZ, [UR7+0xe8], UR10 ;  /* 0x0000e80a07ff75b2 */ /* 0x0002620008000100 */
[----:B------:R1:W1:Y:S01]  /*08f0*/  SYNCS.EXCH.64 URZ, [UR7+0x108], UR4 ;  /* 0x0001080407ff75b2 */ /* 0x0002620008000100 */
[----:B------:R1:W1:Y:S01]  /*0900*/  SYNCS.EXCH.64 URZ, [UR7+0xf0], UR10 ;  /* 0x0000f00a07ff75b2 */ /* 0x0002620008000100 */
[----:B------:R1:W1:Y:S01]  /*0910*/  SYNCS.EXCH.64 URZ, [UR7+0x110], UR4 ;  /* 0x0001100407ff75b2 */ /* 0x0002620008000100 */
[----:B------:R1:W1:Y:S01]  /*0920*/  SYNCS.EXCH.64 URZ, [UR7+0xf8], UR10 ;  /* 0x0000f80a07ff75b2 */ /* 0x0002620008000100 */
[----:B------:R1:W1:Y:S01]  /*0930*/  SYNCS.EXCH.64 URZ, [UR7+0x118], UR4 ;  /* 0x0001180407ff75b2 */ /* 0x0002620008000100 */
[----:B------:R-:W-:Y:S01]  /*0940*/  NOP ;  /* 0x0000000000007918 */ /* 0x000fe20000000000 */
.L_x_11:
[----:B------:R-:W2:Y:S01]  /*0950*/  SHFL.IDX PT, R2, R173, RZ, 0x1f ;  /* 0x00001fffad027589 */ /* 0x000ea200000e0000 */
[----:B------:R-:W-:Y:S01]  /*0960*/  NOP ;  /* 0x0000000000007918 */ /* 0x000fe20000000000 */
[----:B--2---:R-:W-:-:S13]  /*0970*/  ISETP.NE.AND P0, PT, R2, 0x3, PT ;  /* 0x000000030200780c */ /* 0x004fda0003f05270 */
[----:B------:R-:W-:Y:S05]  /*0980*/  @P0 BRA `(.L_x_12) ;  /* 0x0000000000300947 */ /* 0x000fea0003800000 */
[----:B-1----:R-:W1:Y:S01]  /*0990*/  S2UR UR5, SR_CgaCtaId ;  /* 0x00000000000579c3 */ /* 0x002e620000008800 */
[----:B------:R-:W-:Y:S01]  /*09a0*/  UMOV UR7, 0x400 ;  /* 0x0000040000077882 */ /* 0x000fe20000000000 */
[----:B------:R-:W-:Y:S01]  /*09b0*/  UMOV UR4, 0x20 ;  /* 0x0000002000047882 */ /* 0x000fe20000000000 */
[----:B------:R-:W-:Y:S01]  /*09c0*/  ELECT P0, URZ, PT ;  /* 0x0000000000ff782f */ /* 0x000fe20003800000 */
[----:B------:R-:W-:-:S04]  /*09d0*/  UIADD3 UR10, UPT, UPT, -UR4, 0x100000, URZ ;  /* 0x00100000040a7890 */ /* 0x000fc8000fffe1ff */
[----:B------:R-:W-:Y:S02]  /*09e0*/  USHF.L.U32 UR11, UR10, 0xb, URZ ;  /* 0x0000000b0a0b7899 */ /* 0x000fe400080006ff */
[----:B------:R-:W-:Y:S02]  /*09f0*/  USHF.L.U32 UR10, UR10, 0x1, URZ ;  /* 0x000000010a0a7899 */ /* 0x000fe400080006ff */
[----:B-1----:R-:W-:Y:S01]  /*0a00*/  ULEA UR5, UR5, UR7, 0x18 ;  /* 0x0000000705057291 */ /* 0x002fe2000f8ec0ff */
[----:B------:R-:W1:Y:S11]  /*0a10*/  FENCE.VIEW.ASYNC.S ;  /* 0x00000000000073c6 */ /* 0x000e760000000000 */
[----:B-1----:R2:W1:Y:S01]  /*0a20*/  SYNCS.EXCH.64 URZ, [UR5+0x120], UR10 ;  /* 0x0001200a05ff75b2 */ /* 0x0024620008000100 */
[----:B------:R2:W1:Y:S02]  /*0a30*/  SYNCS.EXCH.64 URZ, [UR5+0x128], UR10 ;  /* 0x0001280a05ff75b2 */ /* 0x0004640008000100 */
[----:B--2---:R-:W-:Y:S01]  /*0a40*/  NOP ;  /* 0x0000000000007918 */ /* 0x004fe20000000000 */
.L_x_12:
[----:B------:R-:W2:Y:S01]  /*0a50*/  SHFL.IDX PT, R2, R173, RZ, 0x1f ;  /* 0x00001fffad027589 */ /* 0x000ea200000e0000 */
[----:B------:R-:W-:Y:S01]  /*0a60*/  NOP ;  /* 0x0000000000007918 */ /* 0x000fe20000000000 */
[----:B--2---:R-:W-:-:S13]  /*0a70*/  ISETP.NE.AND P0, PT, R2, 0x4, PT ;  /* 0x000000040200780c */ /* 0x004fda0003f05270 */
[----:B------:R-:W-:Y:S05]  /*0a80*/  @P0 BRA `(.L_x_13) ;  /* 0x00000000004c0947 */ /* 0x000fea0003800000 */
[----:B-1----:R-:W1:Y:S01]  /*0a90*/  S2UR UR5, SR_CgaCtaId ;  /* 0x00000000000579c3 */ /* 0x002e620000008800 */
[----:B------:R-:W-:Y:S01]  /*0aa0*/  UMOV UR9, 0x100 ;  /* 0x0000010000097882 */ /* 0x000fe20000000000 */
[----:B------:R-:W-:Y:S01]  /*0ab0*/  UMOV UR7, 0x400 ;  /* 0x0000040000077882 */ /* 0x000fe20000000000 */
[----:B------:R-:W-:Y:S01]  /*0ac0*/  USEL UR9, UR9, 0xe0, UP2 ;  /* 0x000000e009097887 */ /* 0x000fe20009000000 */
[----:B------:R-:W-:Y:S01]  /*0ad0*/  UMOV UR4, 0x1 ;  /* 0x0000000100047882 */ /* 0x000fe20000000000 */
[----:B------:R-:W-:Y:S01]  /*0ae0*/  ELECT P0, URZ, PT ;  /* 0x0000000000ff782f */ /* 0x000fe20003800000 */
[----:B------:R-:W-:-:S04]  /*0af0*/  UIADD3 UR10, UPT, UPT, -UR4, 0x100000, URZ ;  /* 0x00100000040a7890 */ /* 0x000fc8000fffe1ff */
[----:B------:R-:W-:Y:S02]  /*0b00*/  USHF.L.U32 UR11, UR10, 0xb, URZ ;  /* 0x0000000b0a0b7899 */ /* 0x000fe400080006ff */
[----:B------:R-:W-:Y:S02]  /*0b10*/  USHF.L.U32 UR10, UR10, 0x1, URZ ;  /* 0x000000010a0a7899 */ /* 0x000fe400080006ff */
[----:B------:R-:W-:-:S04]  /*0b20*/  UIADD3 UR12, UPT, UPT, -UR9, 0x100000, URZ ;  /* 0x00100000090c7890 */ /* 0x000fc8000fffe1ff */
[----:B------:R-:W-:Y:S02]  /*0b30*/  USHF.L.U32 UR13, UR12, 0xb, URZ ;  /* 0x0000000b0c0d7899 */ /* 0x000fe400080006ff */
[----:B------:R-:W-:Y:S02]  /*0b40*/  USHF.L.U32 UR12, UR12, 0x1, URZ ;  /* 0x000000010c0c7899 */ /* 0x000fe400080006ff */
[----:B-1----:R-:W-:Y:S01]  /*0b50*/  ULEA UR5, UR5, UR7, 0x18 ;  /* 0x0000000705057291 */ /* 0x002fe2000f8ec0ff */
[----:B------:R-:W1:Y:S11]  /*0b60*/  FENCE.VIEW.ASYNC.S ;  /* 0x00000000000073c6 */ /* 0x000e760000000000 */
[----:B-1----:R2:W1:Y:S01]  /*0b70*/  SYNCS.EXCH.64 URZ, [UR5+0x130], UR10 ;  /* 0x0001300a05ff75b2 */ /* 0x0024620008000100 */
[----:B------:R2:W1:Y:S01]  /*0b80*/  SYNCS.EXCH.64 URZ, [UR5+0x140], UR12 ;  /* 0x0001400c05ff75b2 */ /* 0x0004620008000100 */
[----:B------:R2:W1:Y:S01]  /*0b90*/  SYNCS.EXCH.64 URZ, [UR5+0x138], UR10 ;  /* 0x0001380a05ff75b2 */ /* 0x0004620008000100 */
[----:B------:R2:W1:Y:S02]  /*0ba0*/  SYNCS.EXCH.64 URZ, [UR5+0x148], UR12 ;  /* 0x0001480c05ff75b2 */ /* 0x0004640008000100 */
[----:B--2---:R-:W-:Y:S01]  /*0bb0*/  NOP ;  /* 0x0000000000007918 */ /* 0x004fe20000000000 */
.L_x_13:
[----:B------:R-:W2:Y:S01]  /*0bc0*/  SHFL.IDX PT, R2, R173, RZ, 0x1f ;  /* 0x00001fffad027589 */ /* 0x000ea200000e0000 */
[----:B------:R-:W-:Y:S01]  /*0bd0*/  NOP ;  /* 0x0000000000007918 */ /* 0x000fe20000000000 */
[----:B--2---:R-:W-:-:S13]  /*0be0*/  ISETP.NE.AND P0, PT, R2, 0x5, PT ;  /* 0x000000050200780c */ /* 0x004fda0003f05270 */
[----:B------:R-:W-:Y:S05]  /*0bf0*/  @P0 BRA `(.L_x_14) ;  /* 0x0000000000480947 */ /* 0x000fea0003800000 */
[----:B-1----:R-:W1:Y:S01]  /*0c00*/  S2UR UR7, SR_CgaCtaId ;  /* 0x00000000000779c3 */ /* 0x002e620000008800 */
        /* <DEDUP_REMOVED lines=12> */
[----:B-1----:R2:W1:Y:S01]  /*0cd0*/  SYNCS.EXCH.64 URZ, [UR7+0x150], UR10 ;  /* 0x0001500a07ff75b2 */ /* 0x0024620008000100 */
[----:B------:R2:W1:Y:S01]  /*0ce0*/  SYNCS.EXCH.64 URZ, [UR7+0x160], UR4 ;  /* 0x0001600407ff75b2 */ /* 0x0004620008000100 */
[----:B------:R2:W1:Y:S01]  /*0cf0*/  SYNCS.EXCH.64 URZ, [UR7+0x158], UR10 ;  /* 0x0001580a07ff75b2 */ /* 0x0004620008000100 */
[----:B------:R2:W1:Y:S02]  /*0d00*/  SYNCS.EXCH.64 URZ, [UR7+0x168], UR4 ;  /* 0x0001680407ff75b2 */ /* 0x0004640008000100 */
[----:B--2---:R-:W-:Y:S01]  /*0d10*/  NOP ;  /* 0x0000000000007918 */ /* 0x004fe20000000000 */
.L_x_14:
        /* <DEDUP_REMOVED lines=18> */
.L_x_15:
[----:B-1----:R-:W1:Y:S01]  /*0e40*/  S2UR UR5, SR_CTAID.X ;  /* 0x00000000000579c3 */ /* 0x002e620000002500 */
[----:B------:R-:W-:-:S05]  /*0e50*/  CS2R.32 R170, SR_CgaSize ;  /* 0x0000000000aa7805 */ /* 0x000fca0000008a00 */
[----:B------:R-:W-:-:S05]  /*0e60*/  IMAD R170, R170, -0xa0, RZ ;  /* 0xffffff60aaaa7824 */ /* 0x000fca00078e02ff */
[----:B------:R-:W-:-:S14]  /*0e70*/  R2UR UR9, R170 ;  /* 0x00000000aa0972ca */ /* 0x000fdc00000e0000 */
[----:B------:R-:W2:Y:S01]  /*0e80*/  LDCU UR9, c[0x0][UR9+0x2b0] ;  /* 0x00005600090977ac */ /* 0x000ea20008000800 */
[----:B------:R-:W-:Y:S01]  /*0e90*/  NOP ;  /* 0x0000000000007918 */ /* 0x000fe20000000000 */
[----:B------:R-:W-:-:S05]  /*0ea0*/  CS2R.32 R170, SR_CgaSize ;  /* 0x0000000000aa7805 */ /* 0x000fca0000008a00 */
[----:B------:R-:W-:-:S05]  /*0eb0*/  IMAD R170, R170, -0xa0, RZ ;  /* 0xffffff60aaaa7824 */ /* 0x000fca00078e02ff */
[----:B------:R-:W-:-:S14]  /*0ec0*/  R2UR UR7, R170 ;  /* 0x00000000aa0772ca */ /* 0x000fdc00000e0000 */
[----:B------:R-:W3:Y:S01]  /*0ed0*/  LDCU UR7, c[0x0][UR7+0x2b4] ;  /* 0x00005680070777ac */ /* 0x000ee20008000800 */
[----:B------:R-:W4:Y:S08]  /*0ee0*/  S2UR UR4, SR_CTAID.Y ;  /* 0x00000000000479c3 */ /* 0x000f300000002600 */
[----:B------:R-:W3:Y:S01]  /*0ef0*/  LDC R9, c[0x0][0xb24] ;  /* 0x0002c900ff097b82 */ /* 0x000ee20000000800 */
[----:B-1----:R-:W-:-:S02]  /*0f00*/  I2FP.F32.U32 R5, UR5 ;  /* 0x0000000500057c45 */ /* 0x002fc40008201000 */
[----:B------:R-:W-:-:S05]  /*0f10*/  CS2R.32 R3, SR_CgaSize ;  /* 0x0000000000037805 */ /* 0x000fca0000008a00 */
[----:B------:R-:W-:-:S06]  /*0f20*/  IMAD R3, R3, -0xa0, RZ ;  /* 0xffffff6003037824 */ /* 0x000fcc00078e02ff */
[----:B------:R-:W1:Y:S01]  /*0f30*/  LDC R3, c[0x0][R3+0x2a0] ;  /* 0x0000a80003037b82 */ /* 0x000e620000000800 */
[----:B------:R-:W-:Y:S01]  /*0f40*/  MOV R21, UR5 ;  /* 0x0000000500157c02 */ /* 0x000fe20008000f00 */
[----:B--2---:R-:W-:Y:S01]  /*0f50*/  FMUL R5, R5, UR9 ;  /* 0x0000000905057c20 */ /* 0x004fe20008400000 */
[----:B----4-:R-:W-:Y:S02]  /*0f60*/  I2FP.F32.U32 R4, UR4 ;  /* 0x0000000400047c45 */ /* 0x010fe40008201000 */
[----:B------:R-:W-:-:S05]  /*0f70*/  CS2R.32 R2, SR_CgaSize ;  /* 0x0000000000027805 */ /* 0x000fca0000008a00 */
[----:B------:R-:W-:-:S06]  /*0f80*/  IMAD R2, R2, -0xa0, RZ ;  /* 0xffffff6002027824 */ /* 0x000fcc00078e02ff */
[----:B------:R-:W2:Y:S01]  /*0f90*/  LDC R2, c[0x0][R2+0x2a4] ;  /* 0x0000a90002027b82 */ /* 0x000ea20000000800 */
[----:B------:R-:W4:Y:S01]  /*0fa0*/  F2I.U32.TRUNC.NTZ R170, R5 ;  /* 0x0000000500aa7305 */ /* 0x000f22000020f000 */
[----:B------:R-:W-:Y:S01]  /*0fb0*/  MOV R20, UR4 ;  /* 0x0000000400147c02 */ /* 0x000fe20008000f00 */
[----:B---3--:R-:W-:-:S05]  /*0fc0*/  FMUL R4, R4, UR7 ;  /* 0x0000000704047c20 */ /* 0x008fca0008400000 */
[----:B------:R-:W-:Y:S01]  /*0fd0*/  BAR.SYNC.DEFER_BLOCKING 0x0 ;  /* 0x0000000000007b1d */ /* 0x000fe20000010000 */
[----:B------:R-:W-:-:S05]  /*0fe0*/  ISETP.GE.AND P0, PT, R9, 0x1, PT ;  /* 0x000000010900780c */ /* 0x000fca0003f06270 */
[----:B------:R-:W3:Y:S02]  /*0ff0*/  F2I.U32.TRUNC.NTZ R147, R4 ;  /* 0x0000000400937305 */ /* 0x000ee4000020f000 */
[----:B------:R-:W2:Y:S01]  /*1000*/  S2UR UR36, SR_CTAID.Z ;  /* 0x00000000002479c3 */ /* 0x000ea20000002700 */
[----:B----4-:R-:W-:-:S05]  /*1010*/  IADD3 R170, PT, PT, -R170, RZ, RZ ;  /* 0x000000ffaaaa7210 */ /* 0x010fca0007ffe1ff */
[----:B-1----:R-:W-:Y:S01]  /*1020*/  IMAD R170, R3, R170, UR5 ;  /* 0x0000000503aa7e24 */ /* 0x002fe2000f8e02aa */
[----:B---3--:R-:W-:-:S05]  /*1030*/  IADD3 R147, PT, PT, -R147, RZ, RZ ;  /* 0x000000ff93937210 */ /* 0x008fca0007ffe1ff */
[----:B--2---:R-:W-:Y:S01]  /*1040*/  IMAD R147, R2, R147, UR4 ;  /* 0x0000000402937e24 */ /* 0x004fe2000f8e0293 */
[----:B------:R-:W-:Y:S06]  /*1050*/  @!P0 BRA `(.L_x_16) ;  /* 0x0000000000b88947 */ /* 0x000fec0003800000 */
[----:B------:R-:W1:Y:S01]  /*1060*/  LDC.64 R4, c[0x0][0xb18] ;  /* 0x0002c600ff047b82 */ /* 0x000e620000000a00 */
[----:B------:R-:W-:-:S07]  /*1070*/  ISETP.NE.AND P0, PT, R9, 0x1, PT ;  /* 0x000000010900780c */ /* 0x000fce0003f05270 */
[----:B------:R-:W2:Y:S08]  /*1080*/  LDC R10, c[0x0][0xb0c] ;  /* 0x0002c300ff0a7b82 */ /* 0x000eb00000000800 */
[----:B------:R-:W3:Y:S08]  /*1090*/  LDC R11, c[0x0][0x370] ;  /* 0x0000dc00ff0b7b82 */ /* 0x000ef00000000800 */
[----:B------:R-:W4:Y:S01]  /*10a0*/  LDC R12, c[0x0][0x374] ;  /* 0x0000dd00ff0c7b82 */ /* 0x000f220000000800 */
[----:B-1----:R-:W-:-:S07]  /*10b0*/  ISETP.NE.AND P1, PT, R4, 0x1, PT ;  /* 0x000000010400780c */ /* 0x002fce0003f25270 */
[----:B------:R-:W3:Y:S01]  /*10c0*/  LDC.64 R6, c[0x0][0xb10] ;  /* 0x0002c400ff067b82 */ /* 0x000ee20000000a00 */
[----:B--2---:R-:W-:-:S07]  /*10d0*/  ISETP.NE.AND P2, PT, R10, 0x1, PT ;  /* 0x000000010a00780c */ /* 0x004fce0003f45270 */
[----:B------:R-:W1:Y:S08]  /*10e0*/  LDC R8, c[0x0][0xb20] ;  /* 0x0002c800ff087b82 */ /* 0x000e700000000800 */
[----:B------:R-:W2:Y:S01]  /*10f0*/  LDC.64 R2, c[0x0][0xb28] ;  /* 0x0002ca00ff027b82 */ /* 0x000ea20000000a00 */
[----:B----4-:R-:W-:-:S04]  /*1100*/  IMAD.HI.U32 R13, R12, R5, RZ ;  /* 0x000000050c0d7227 */ /* 0x010fc800078e00ff */
[----:B------:R-:W-:-:S04]  /*1110*/  IMAD.HI.U32 R5, R20, R5, RZ ;  /* 0x0000000514057227 */ /* 0x000fc800078e00ff */
[----:B---3--:R-:W-:-:S04]  /*1120*/  IMAD.HI.U32 R14, R11, R6, RZ ;  /* 0x000000060b0e7227 */ /* 0x008fc800078e00ff */
[C---:B------:R-:W-:Y:S01]  /*1130*/  IMAD.HI.U32 R16, R21.reuse, R6, RZ ;  /* 0x0000000615107227 */ /* 0x040fe200078e00ff */
[-C--:B------:R-:W-:Y:S02]  /*1140*/  @P2 SHF.R.U32.HI R11, RZ, R7.reuse, R14 ;  /* 0x00000007ff0b2219 */ /* 0x080fe4000001160e */
[-C--:B-1----:R-:W-:Y:S02]  /*1150*/  @P1 SHF.R.U32.HI R12, RZ, R8.reuse, R13 ;  /* 0x00000008ff0c1219 */ /* 0x082fe4000001160d */
[----:B------:R-:W-:Y:S02]  /*1160*/  SHF.R.U32.HI R5, RZ, R8, R5 ;  /* 0x00000008ff057219 */ /* 0x000fe40000011605 */
[----:B------:R-:W-:Y:S02]  /*1170*/  SHF.R.U32.HI R16, RZ, R7, R16 ;  /* 0x00000007ff107219 */ /* 0x000fe40000011610 */
[----:B------:R-:W-:Y:S01]  /*1180*/  SEL R5, R20, R5, !P1 ;  /* 0x0000000514057207 */ /* 0x000fe20004800000 */
[----:B--2---:R-:W-:Y:S01]  /*1190*/  IMAD.HI.U32 R14, R12, R2, RZ ;  /* 0x000000020c0e7227 */ /* 0x004fe200078e00ff */
[----:B------:R-:W-:-:S02]  /*11a0*/  SEL R7, R21, R16, !P2 ;  /* 0x0000001015077207 */ /* 0x000fc40005000000 */
[----:B------:R-:W-:Y:S01]  /*11b0*/  IADD3 R13, PT, PT, -R5, RZ, RZ ;  /* 0x000000ff050d7210 */ /* 0x000fe20007ffe1ff */
[----:B------:R-:W-:Y:S01]  /*11c0*/  IMAD.HI.U32 R6, R11, R2, RZ ;  /* 0x000000020b067227 */ /* 0x000fe200078e00ff */
[----:B------:R-:W-:-:S03]  /*11d0*/  @P0 SHF.R.U32.HI R12, RZ, R3, R14 ;  /* 0x00000003ff0c0219 */ /* 0x000fc6000001160e */
[----:B------:R-:W-:Y:S01]  /*11e0*/  IMAD R13, R4, R13, R20 ;  /* 0x0000000d040d7224 */ /* 0x000fe200078e0214 */
[----:B------:R-:W-:Y:S01]  /*11f0*/  @P0 SHF.R.U32.HI R11, RZ, R3, R6 ;  /* 0x00000003ff0b0219 */ /* 0x000fe20000011606 */
[----:B------:R-:W-:-:S04]  /*1200*/  IMAD R12, R12, R9, RZ ;  /* 0x000000090c0c7224 */ /* 0x000fc800078e02ff */
[----:B------:R-:W-:Y:S01]  /*1210*/  IMAD R6, R11, R9, RZ ;  /* 0x000000090b067224 */ /* 0x000fe200078e02ff */
[----:B------:R-:W-:-:S04]  /*1220*/  ISETP.GE.AND P1, PT, R5, R12, PT ;  /* 0x0000000c0500720c */ /* 0x000fc80003f26270 */
[----:B------:R-:W-:Y:S01]  /*1230*/  ISETP.GE.OR P1, PT, R7, R6, P1 ;  /* 0x000000060700720c */ /* 0x000fe20000f26670 */
[----:B------:R-:W-:-:S05]  /*1240*/  IMAD.HI.U32 R6, R5, R2, RZ ;  /* 0x0000000205067227 */ /* 0x000fca00078e00ff */
[----:B------:R-:W-:-:S04]  /*1250*/  SHF.R.U32.HI R6, RZ, R3, R6 ;  /* 0x00000003ff067219 */ /* 0x000fc80000011606 */
[----:B------:R-:W-:-:S03]  /*1260*/  SEL R6, R5, R6, !P0 ;  /* 0x0000000605067207 */ /* 0x000fc60004000000 */
[----:B------:R-:W-:Y:S01]  /*1270*/  @!P1 IMAD.HI.U32 R8, R7, R2, RZ ;  /* 0x0000000207089227 */ /* 0x000fe200078e00ff */
[----:B------:R-:W-:-:S04]  /*1280*/  IADD3 R2, PT, PT, -R6, RZ, RZ ;  /* 0x000000ff06027210 */ /* 0x000fc80007ffe1ff */
[----:B------:R-:W-:Y:S01]  /*1290*/  @!P1 SHF.R.U32.HI R8, RZ, R3, R8 ;  /* 0x00000003ff089219 */ /* 0x000fe20000011608 */
[----:B------:R-:W-:-:S03]  /*12a0*/  IMAD R2, R9, R2, R5 ;  /* 0x0000000209027224 */ /* 0x000fc600078e0205 */
[----:B------:R-:W-:-:S05]  /*12b0*/  @!P1 SEL R3, R7, R8, !P0 ;  /* 0x0000000807039207 */ /* 0x000fca0004000000 */
[--C-:B------:R-:W-:Y:S02]  /*12c0*/  @!P1 IMAD.IADD R6, R6, 0x1, -R3.reuse ;  /* 0x0000000106069824 */ /* 0x100fe400078e0a03 */
[----:B------:R-:W-:Y:S01]  /*12d0*/  @!P1 IMAD R3, R2, R11, R3 ;  /* 0x0000000b02039224 */ /* 0x000fe200078e0203 */
[----:B------:R-:W-:Y:S01]  /*12e0*/  IADD3 R2, PT, PT, -R7, RZ, RZ ;  /* 0x000000ff07027210 */ /* 0x000fe20007ffe1ff */
[----:B------:R-:W-:Y:S02]  /*12f0*/  @!P1 IMAD R5, R6, R9, R7 ;  /* 0x0000000906059224 */ /* 0x000fe400078e0207 */
[----:B------:R-:W-:Y:S02]  /*1300*/  @!P1 IMAD.MOV.U32 R7, RZ, RZ, R3 ;  /* 0x000000ffff079224 */ /* 0x000fe400078e0003 */
[----:B------:R-:W-:Y:S02]  /*1310*/  IMAD R2, R10, R2, R21 ;  /* 0x000000020a027224 */ /* 0x000fe400078e0215 */
[----:B------:R-:W-:-:S02]  /*1320*/  IMAD R20, R5, R4, R13 ;  /* 0x0000000405147224 */ /* 0x000fc400078e020d */
[----:B------:R-:W-:Y:S02]  /*1330*/  IMAD R21, R7, R10, R2 ;  /* 0x0000000a07157224 */ /* 0x000fe400078e0202 */
.L_x_16:
[----:B------:R-:W1:Y:S01]  /*1340*/  LDCU UR4, c[0x0][0xb30] ;  /* 0x00016600ff0477ac */ /* 0x000e620008000800 */
[----:B------:R-:W2:Y:S08]  /*1350*/  S2UR UR37, SR_CgaCtaId ;  /* 0x00000000002579c3 */ /* 0x000eb00000008800 */
[----:B------:R-:W3:Y:S01]  /*1360*/  LDC R72, c[0x0][0xb24] ;  /* 0x0002c900ff487b82 */ /* 0x000ee20000000800 */
[----:B-1----:R-:W-:-:S09]  /*1370*/  UISETP.NE.AND UP1, UPT, UR4, 0x1, UPT ;  /* 0x000000010400788c */ /* 0x002fd2000bf25270 */
[----:B--2---:R-:W-:Y:S05]  /*1380*/  BRA.U UP1, `(.L_x_17) ;  /* 0x0000000101407547 */ /* 0x004fea000b800000 */
[----:B------:R-:W1:Y:S08]  /*1390*/  LDC.64 R4, c[0x0][0xb10] ;  /* 0x0002c400ff047b82 */ /* 0x000e700000000a00 */
[----:B------:R-:W2:Y:S08]  /*13a0*/  LDC.64 R2, c[0x0][0xb18] ;  /* 0x0002c600ff027b82 */ /* 0x000eb00000000a00 */
[----:B------:R-:W4:Y:S08]  /*13b0*/  LDC R6, c[0x0][0xb20] ;  /* 0x0002c800ff067b82 */ /* 0x000f300000000800 */
[----:B------:R-:W3:Y:S01]  /*13c0*/  LDC R8, c[0x0][0xb0c] ;  /* 0x0002c300ff087b82 */ /* 0x000ee20000000800 */
[----:B-1----:R-:W-:-:S05]  /*13d0*/  IMAD.HI.U32 R4, R21, R4, RZ ;  /* 0x0000000415047227 */ /* 0x002fca00078e00ff */
[----:B------:R-:W-:Y:S01]  /*13e0*/  SHF.R.U32.HI R4, RZ, R5, R4 ;  /* 0x00000005ff047219 */ /* 0x000fe20000011604 */
[----:B--2---:R-:W-:Y:S01]  /*13f0*/  IMAD.HI.U32 R3, R20, R3, RZ ;  /* 0x0000000314037227 */ /* 0x004fe200078e00ff */
[----:B------:R-:W-:-:S04]  /*1400*/  ISETP.NE.AND P0, PT, R2, 0x1, PT ;  /* 0x000000010200780c */ /* 0x000fc80003f05270 */
[----:B----4-:R-:W-:-:S04]  /*1410*/  SHF.R.U32.HI R3, RZ, R6, R3 ;  /* 0x00000006ff037219 */ /* 0x010fc80000011603 */
[----:B------:R-:W-:Y:S02]  /*1420*/  SEL R3, R20, R3, !P0 ;  /* 0x0000000314037207 */ /* 0x000fe40004000000 */
[----:B---3--:R-:W-:-:S04]  /*1430*/  ISETP.NE.AND P1, PT, R8, 0x1, PT ;  /* 0x000000010800780c */ /* 0x008fc80003f25270 */
[----:B------:R-:W-:-:S05]  /*1440*/  SEL R4, R21, R4, !P1 ;  /* 0x0000000415047207 */ /* 0x000fca0004800000 */
[----:B------:R-:W-:Y:S02]  /*1450*/  IMAD.IADD R5, R3, 0x1, -R4 ;  /* 0x0000000103057824 */ /* 0x000fe400078e0a04 */
[----:B------:R-:W-:Y:S02]  /*1460*/  IMAD.IADD R3, R4, 0x1, -R3 ;  /* 0x0000000104037824 */ /* 0x000fe400078e0a03 */
[----:B------:R-:W-:Y:S02]  /*1470*/  IMAD R21, R5, R8, R21 ;  /* 0x0000000805157224 */ /* 0x000fe400078e0215 */
[----:B------:R-:W-:-:S07]  /*1480*/  IMAD R20, R3, R2, R20 ;  /* 0x0000000203147224 */ /* 0x000fce00078e0214 */
.L_x_17:
[----:B------:R-:W-:Y:S01]  /*1490*/  BAR.SYNC.DEFER_BLOCKING 0x0 ;  /* 0x0000000000007b1d */ /* 0x000fe20000010000 */
[----:B------:R-:W-:Y:S01]  /*14a0*/  UISETP.NE.AND UP1, UPT, UR8, 0x2, UPT ;  /* 0x000000020800788c */ /* 0x000fe2000bf25270 */
[----:B------:R-:W-:Y:S02]  /*14b0*/  ISETP.NE.OR P5, PT, R0, 0x2, !P5 ;  /* 0x000000020000780c */ /* 0x000fe40006fa5670 */
[----:B------:R-:W-:-:S06]  /*14c0*/  LOP3.LUT R2, R185, 0x1f, RZ, 0xc0, !PT ;  /* 0x0000001fb9027812 */ /* 0x000fcc00078ec0ff */
[----:B------:R-:W-:Y:S05]  /*14d0*/  BRA.U UP1, `(.L_x_18) ;  /* 0x0000001501c47547 */ /* 0x000fea000b800000 */
[----:B------:R-:W1:Y:S01]  /*14e0*/  LDCU UR13, c[0x0][0x38c] ;  /* 0x00007180ff0d77ac */ /* 0x000e620008000800 */
[----:B------:R-:W2:Y:S01]  /*14f0*/  LDC R9, c[0x0][0x370] ;  /* 0x0000dc00ff097b82 */ /* 0x000ea20000000800 */
[----:B------:R-:W-:Y:S01]  /*1500*/  PLOP3.LUT P1, PT, PT, PT, UP2, 0x80, 0x8 ;  /* 0x000000000008781c */ /* 0x000fe20003f2f028 */
[----:B------:R-:W-:Y:S01]  /*1510*/  IMAD.MOV.U32 R15, RZ, RZ, 0x1 ;  /* 0x00000001ff0f7424 */ /* 0x000fe200078e00ff */
[----:B------:R-:W-:Y:S01]  /*1520*/  ISETP.EQ.OR P4, PT, R2, RZ, P5 ;  /* 0x000000ff0200720c */ /* 0x000fe20002f82670 */
[----:B------:R-:W-:Y:S01]  /*1530*/  IMAD.MOV.U32 R14, RZ, RZ, RZ ;  /* 0x000000ffff0e7224 */ /* 0x000fe200078e00ff */
[----:B------:R-:W-:Y:S02]  /*1540*/  PLOP3.LUT P1, PT, P1, PT, PT, 0x8, 0x80 ;  /* 0x000000000080781c */ /* 0x000fe40000f2e170 */
[----:B------:R-:W-:Y:S01]  /*1550*/  CS2R R12, SRZ ;  /* 0x00000000000c7805 */ /* 0x000fe2000001ff00 */
[----:B------:R-:W-:Y:S01]  /*1560*/  IMAD.MOV.U32 R10, RZ, RZ, 0x1 ;  /* 0x00000001ff0a7424 */ /* 0x000fe200078e00ff */
[----:B------:R-:W4:Y:S01]  /*1570*/  LDC R0, c[0x0][0x374] ;  /* 0x0000dd00ff007b82 */ /* 0x000f220000000800 */
[----:B------:R-:W2:Y:S01]  /*1580*/  LDCU.64 UR22, c[0x0][0x348] ;  /* 0x00006900ff1677ac */ /* 0x000ea20008000a00 */
[----:B------:R-:W-:Y:S01]  /*1590*/  UMOV UR6, URZ ;  /* 0x000000ff00067c82 */ /* 0x000fe20008000000 */
[----:B-1----:R-:W-:-:S04]  /*15a0*/  UIADD3 UR5, UPT, UPT, UR13, 0x1f, URZ ;  /* 0x0000001f0d057890 */ /* 0x002fc8000fffe0ff */
[----:B------:R-:W-:-:S04]  /*15b0*/  USHF.R.S32.HI UR4, URZ, 0x1f, UR5 ;  /* 0x0000001fff047899 */ /* 0x000fc80008011405 */
[----:B------:R-:W-:-:S04]  /*15c0*/  ULEA.HI UR4, UR4, UR5, URZ, 0x5 ;  /* 0x0000000504047291 */ /* 0x000fc8000f8f28ff */
[----:B------:R-:W-:Y:S02]  /*15d0*/  USHF.R.S32.HI UR15, URZ, 0x5, UR4 ;  /* 0x00000005ff0f7899 */ /* 0x000fe40008011404 */
[----:B------:R-:W-:Y:S02]  /*15e0*/  UIADD3 UR4, UPT, UPT, UR13, -0x1, URZ ;  /* 0xffffffff0d047890 */ /* 0x000fe4000fffe0ff */
[----:B------:R-:W-:Y:S02]  /*15f0*/  UISETP.LT.U32.AND UP0, UPT, UR15, 0xe, UPT ;  /* 0x0000000e0f00788c */ /* 0x000fe4000bf01070 */
[----:B------:R-:W-:Y:S02]  /*1600*/  UISETP.GE.U32.AND UP1, UPT, UR4, -0x3f, UPT ;  /* 0xffffffc10400788c */ /* 0x000fe4000bf26070 */
[----:B------:R-:W-:Y:S02]  /*1610*/  USEL UR14, UR15, 0xe, UP0 ;  /* 0x0000000e0f0e7887 */ /* 0x000fe40008000000 */
[----:B------:R-:W-:-:S02]  /*1620*/  UIADD3 UR13, UPT, UPT, UR13, 0x3e, URZ ;  /* 0x0000003e0d0d7890 */ /* 0x000fc4000fffe0ff */
[----:B------:R-:W-:Y:S02]  /*1630*/  UIADD3 UR5, UPT, UPT, UR14, -0x1, URZ ;  /* 0xffffffff0e057890 */ /* 0x000fe4000fffe0ff */
[----:B------:R-:W-:-:S03]  /*1640*/  UIADD3 UR7, UPT, UPT, UR15, -UR14, URZ ;  /* 0x8000000e0f077290 */ /* 0x000fc6000fffe0ff */
[----:B------:R-:W-:-:S04]  /*1650*/  @UP1 UIADD3 UR5, UPT, UPT, UR14, URZ, URZ ;  /* 0x000000ff0e051290 */ /* 0x000fc8000fffe0ff */
[----:B--2---:R-:W-:-:S12]  /*1660*/  UIADD3 UR5, UPT, UPT, UR5, 0x1, URZ ;  /* 0x0000000105057890 */ /* 0x004fd8000fffe0ff */
.L_x_36:
[----:B------:R-:W-:Y:S01]  /*1670*/  UISETP.NE.AND UP0, UPT, UR37, URZ, UPT ;  /* 0x000000ff2500728c */ /* 0x000fe2000bf05270 */
[----:B------:R-:W1:Y:S08]  /*1680*/  S2UR UR37, SR_CgaCtaId ;  /* 0x00000000002579c3 */ /* 0x000e700000008800 */
[----:B------:R-:W-:Y:S05]  /*1690*/  BRA.U UP0, `(.L_x_19) ;  /* 0x0000000100347547 */ /* 0x000fea000b800000 */
[----:B------:R-:W2:Y:S01]  /*16a0*/  S2R R2, SR_CgaCtaId ;  /* 0x0000000000027919 */ /* 0x000ea20000008800 */
[----:B------:R-:W-:-:S04]  /*16b0*/  MOV R3, 0x400 ;  /* 0x0000040000037802 */ /* 0x000fc80000000f00 */
[----:B--2---:R-:W-:Y:S02]  /*16c0*/  LEA R3, R2, R3, 0x18 ;  /* 0x0000000302037211 */ /* 0x004fe400078ec0ff */
[----:B------:R-:W-:-:S03]  /*16d0*/  SHF.L.U32 R2, R10, 0x1f, RZ ;  /* 0x0000001f0a027819 */ /* 0x000fc600000006ff */
[----:B------:R-:W-:-:S04]  /*16e0*/  IMAD R3, R12, 0x8, R3 ;  /* 0x000000080c037824 */ /* 0x000fc800078e0203 */
[----:B------:R-:W2:Y:S02]  /*16f0*/  SYNCS.PHASECHK.TRANS64.TRYWAIT P0, [R3+URZ+0x180], R2 ;  /* 0x00018002030075a7 */ /* 0x000ea400080011ff */
[----:B--2---:R-:W-:Y:S05]  /*1700*/  @!P0 BRA `(.L_x_20) ;  /* 0x0000009c00a08947 */ /* 0x004fea0003800000 */
.L_x_137:
[----:B------:R-:W-:Y:S01]  /*1710*/  VIADD R12, R12, 0x1 ;  /* 0x000000010c0c7836 */ /* 0x000fe20000000000 */
[----:B------:R2:W-:Y:S04]  /*1720*/  SYNCS.ARRIVE.TRANS64.A1T0 RZ, [R3+URZ+0x170], RZ ;  /* 0x000170ff03ff79a7 */ /* 0x0005e800081000ff */
[----:B------:R-:W-:-:S04]  /*1730*/  ISETP.NE.AND P0, PT, R12, 0x2, PT ;  /* 0x000000020c00780c */ /* 0x000fc80003f05270 */
[----:B------:R-:W-:Y:S02]  /*1740*/  SEL R12, R12, RZ, P0 ;  /* 0x000000ff0c0c7207 */ /* 0x000fe40000000000 */
[----:B--2---:R-:W-:-:S04]  /*1750*/  SEL R3, RZ, 0x1, P0 ;  /* 0x00000001ff037807 */ /* 0x004fc80000000000 */
[----:B------:R-:W-:-:S07]  /*1760*/  LOP3.LUT R10, R10, R3, RZ, 0x3c, !PT ;  /* 0x000000030a0a7212 */ /* 0x000fce00078e3cff */
.L_x_19:
[----:B------:R-:W-:Y:S01]  /*1770*/  UMOV UR4, 0x400 ;  /* 0x0000040000047882 */ /* 0x000fe20000000000 */
[----:B------:R-:W-:Y:S01]  /*1780*/  SHF.L.U32 R2, R15, 0x1f, RZ ;  /* 0x0000001f0f027819 */ /* 0x000fe200000006ff */
[----:B-1----:R-:W-:Y:S01]  /*1790*/  ULEA UR4, UR37, UR4, 0x18 ;  /* 0x0000000425047291 */ /* 0x002fe2000f8ec0ff */
[----:B------:R-:W-:Y:S01]  /*17a0*/  R2UR UR34, R21 ;  /* 0x00000000152272ca */ /* 0x000fe200000e0000 */
[----:B------:R-:W-:Y:S01]  /*17b0*/  UISETP.GE.U32.AND UP0, UPT, UR13, 0x3f, UPT ;  /* 0x0000003f0d00788c */ /* 0x000fe2000bf06070 */
[----:B------:R-:W-:Y:S01]  /*17c0*/  R2UR UR11, R20 ;  /* 0x00000000140b72ca */ /* 0x000fe200000e0000 */
[----:B------:R-:W-:Y:S01]  /*17d0*/  ULEA UR8, UR6, UR4, 0x3 ;  /* 0x0000000406087291 */ /* 0x000fe2000f8e18ff */
[----:B------:R-:W-:-:S08]  /*17e0*/  UMOV UR24, URZ ;  /* 0x000000ff00187c82 */ /* 0x000fd00008000000 */
[----:B------:R1:W2:Y:S01]  /*17f0*/  SYNCS.PHASECHK.TRANS64.TRYWAIT P0, [UR8+0x70], R2 ;  /* 0x00007002ff0075a7 */ /* 0x0002a20008001108 */
[----:B------:R-:W-:Y:S02]  /*1800*/  USHF.L.U32 UR34, UR34, 0x7, URZ ;  /* 0x0000000722227899 */ /* 0x000fe400080006ff */
[----:B------:R-:W-:Y:S01]  /*1810*/  USHF.L.U32 UR11, UR11, 0x8, URZ ;  /* 0x000000080b0b7899 */ /* 0x000fe200080006ff */
[----:B------:R-:W-:Y:S11]  /*1820*/  BRA.U !UP0, `(.L_x_21) ;  /* 0x0000000108a87547 */ /* 0x000ff6000b800000 */
[----:B------:R-:W-:Y:S01]  /*1830*/  UMOV UR16, URZ ;  /* 0x000000ff00107c82 */ /* 0x000fe20008000000 */
[----:B------:R-:W-:-:S05]  /*1840*/  UMOV UR17, UR6 ;  /* 0x0000000600117c82 */ /* 0x000fca0008000000 */
.L_x_26:
[----:B-1----:R-:W-:Y:S01]  /*1850*/  ULEA UR33, UR17, UR4, 0x3 ;  /* 0x0000000411217291 */ /* 0x002fe2000f8e18ff */
[----:B--2---:R-:W-:Y:S01]  /*1860*/  @!P5 MOV R3, 0x3000 ;  /* 0x000030000003d802 */ /* 0x004fe20000000f00 */
[----:B--2---:R-:W-:Y:S10]  /*1870*/  @P0 BRA `(.L_x_22) ;  /* 0x00000000000c0947 */ /* 0x004ff40003800000 */
[----:B------:R-:W-:-:S04]  /*1880*/  SHF.L.U32 R5, R15, 0x1f, RZ ;  /* 0x0000001f0f057819 */ /* 0x000fc800000006ff */
[----:B------:R-:W2:Y:S02]  /*1890*/  SYNCS.PHASECHK.TRANS64.TRYWAIT P0, [UR33+0x70], R5 ;  /* 0x00007005ff0075a7 */ /* 0x000ea40008001121 */
[----:B--2---:R-:W-:Y:S05]  /*18a0*/  @!P0 BRA `(.L_x_23) ;  /* 0x0000009c004c8947 */ /* 0x004fea0003800000 */
.L_x_22:
[----:B------:R2:W-:Y:S01]  /*18b0*/  @!P5 SYNCS.ARRIVE.TRANS64 RZ, [UR33], R3 ;  /* 0x00000003ffffd9a7 */ /* 0x0005e20008000021 */
[----:B------:R-:W-:Y:S04]  /*18c0*/  BSSY.RECONVERGENT B0, `(.L_x_24) ;  /* 0x0000003000007945 */ /* 0x000fe80003800200 */
[----:B------:R-:W-:Y:S05]  /*18d0*/  @P4 BRA `(.L_x_25) ;  /* 0x0000000000044947 */ /* 0x000fea0003800000 */
[----:B------:R-:W-:Y:S05]  /*18e0*/  BPT.TRAP 0x1 ;  /* 0x000000040000795c */ /* 0x000fea0000300000 */
.L_x_25:
[----:B------:R-:W-:Y:S05]  /*18f0*/  BSYNC.RECONVERGENT B0 ;  /* 0x0000000000007941 */ /* 0x000fea0003800200 */
.L_x_24:
[----:B------:R-:W-:Y:S02]  /*1900*/  UIADD3 UR6, UPT, UPT, UR17, 0x1, URZ ;  /* 0x0000000111067890 */ /* 0x000fe4000fffe0ff */
[----:B------:R-:W-:Y:S02]  /*1910*/  ULEA UR32, UR17, UR4, 0xc ;  /* 0x0000000411207291 */ /* 0x000fe4000f8e60ff */
[----:B------:R-:W-:Y:S02]  /*1920*/  UISETP.NE.AND UP0, UPT, UR6, 0xe, UPT ;  /* 0x0000000e0600788c */ /* 0x000fe4000bf05270 */
[----:B------:R-:W-:Y:S02]  /*1930*/  UIADD3 UR26, UP1, UPT, UR22, 0x80, URZ ;  /* 0x00000080161a7890 */ /* 0x000fe4000ff3e0ff */
[----:B------:R-:W-:Y:S02]  /*1940*/  USEL UR9, URZ, 0x1, UP0 ;  /* 0x00000001ff097887 */ /* 0x000fe40008000000 */
[----:B------:R-:W-:-:S02]  /*1950*/  USEL UR6, UR6, URZ, UP0 ;  /* 0x000000ff06067287 */ /* 0x000fc40008000000 */
[----:B------:R-:W-:Y:S02]  /*1960*/  UIADD3 UR20, UP0, UPT, UR22, 0x180, URZ ;  /* 0x0000018016147890 */ /* 0x000fe4000ff1e0ff */
[----:B------:R-:W-:Y:S01]  /*1970*/  ULEA UR8, UR6, UR4, 0x3 ;  /* 0x0000000406087291 */ /* 0x000fe2000f8e18ff */
[----:B------:R-:W-:Y:S01]  /*1980*/  LOP3.LUT R15, R15, UR9, RZ, 0x3c, !PT ;  /* 0x000000090f0f7c12 */ /* 0x000fe2000f8e3cff */
[----:B------:R-:W-:Y:S02]  /*1990*/  USHF.L.U32 UR35, UR16, 0x5, URZ ;  /* 0x0000000510237899 */ /* 0x000fe400080006ff */
[----:B------:R-:W-:Y:S01]  /*19a0*/  UIADD3.X UR27, UPT, UPT, URZ, UR23, URZ, UP1, !UPT ;  /* 0x00000017ff1b7290 */ /* 0x000fe20008ffe4ff */
[----:B-1----:R-:W-:Y:S01]  /*19b0*/  SHF.L.U32 R2, R15, 0x1f, RZ ;  /* 0x0000001f0f027819 */ /* 0x002fe200000006ff */
[----:B------:R-:W-:Y:S02]  /*19c0*/  UIADD3 UR32, UPT, UPT, UR32, 0xc400, URZ ;  /* 0x0000c40020207890 */ /* 0x000fe4000fffe0ff */
[----:B------:R-:W-:Y:S01]  /*19d0*/  UIADD3.X UR21, UPT, UPT, URZ, UR23, URZ, UP0, !UPT ;  /* 0x00000017ff157290 */ /* 0x000fe200087fe4ff */
[----:B------:R1:W1:Y:S01]  /*19e0*/  SYNCS.PHASECHK.TRANS64.TRYWAIT P0, [UR8+0x70], R2 ;  /* 0x00007002ff0075a7 */ /* 0x0002620008001108 */
[----:B------:R-:W-:Y:S01]  /*19f0*/  ULEA UR8, UR17, UR4, 0xd ;  /* 0x0000000411087291 */ /* 0x000fe2000f8e68ff */
[----:B------:R-:W-:Y:S01]  /*1a00*/  UMOV UR18, 0x0 ;  /* 0x0000000000127882 */ /* 0x000fe20000000000 */
[----:B------:R-:W-:-:S02]  /*1a10*/  UMOV UR19, 0x10000000 ;  /* 0x1000000000137882 */ /* 0x000fc40000000000 */
[----:B------:R-:W-:Y:S01]  /*1a20*/  UIADD3 UR8, UPT, UPT, UR8, 0x1a400, URZ ;  /* 0x0001a40008087890 */ /* 0x000fe2000fffe0ff */
[----:B------:R1:W-:Y:S01]  /*1a30*/  UTMALDG.3D [UR32], [UR26], desc[UR18] ;  /* 0x000012201a0075b4 */ /* 0x0003e20008011000 */
[----:B------:R-:W-:Y:S01]  /*1a40*/  UMOV UR12, UR36 ;  /* 0x00000024000c7c82 */ /* 0x000fe20008000000 */
[----:B------:R-:W-:Y:S01]  /*1a50*/  UMOV UR9, UR33 ;  /* 0x0000002100097c82 */ /* 0x000fe20008000000 */
[----:B------:R-:W-:Y:S01]  /*1a60*/  UMOV UR10, UR35 ;  /* 0x00000023000a7c82 */ /* 0x000fe20008000000 */
[----:B------:R-:W-:Y:S01]  /*1a70*/  UIADD3 UR16, UPT, UPT, UR16, 0x1, URZ ;  /* 0x0000000110107890 */ /* 0x000fe2000fffe0ff */
[----:B------:R-:W-:Y:S01]  /*1a80*/  UMOV UR24, UR5 ;  /* 0x0000000500187c82 */ /* 0x000fe20008000000 */
[----:B------:R-:W-:Y:S02]  /*1a90*/  UMOV UR17, UR6 ;  /* 0x0000000600117c82 */ /* 0x000fe40008000000 */
[----:B------:R1:W-:Y:S01]  /*1aa0*/  UTMALDG.3D [UR8], [UR20], desc[UR18] ;  /* 0x00001208140075b4 */ /* 0x0003e20008011000 */
[----:B------:R-:W-:-:S09]  /*1ab0*/  UISETP.NE.AND UP0, UPT, UR16, UR5, UPT ;  /* 0x000000051000728c */ /* 0x000fd2000bf05270 */
[----:B------:R-:W-:Y:S05]  /*1ac0*/  BRA.U UP0, `(.L_x_26) ;  /* 0xfffffffd00607547 */ /* 0x000fea000b83ffff */
.L_x_21:
[----:B-1----:R-:W-:Y:S01]  /*1ad0*/  ULEA UR8, UR6, UR4, 0x3 ;  /* 0x0000000406087291 */ /* 0x002fe2000f8e18ff */
[----:B------:R-:W-:Y:S01]  /*1ae0*/  SHF.L.U32 R2, R15, 0x1f, RZ ;  /* 0x0000001f0f027819 */ /* 0x000fe200000006ff */
[----:B------:R-:W-:Y:S01]  /*1af0*/  @!P1 SYNCS.ARRIVE.TRANS64.A1T0 RZ, [UR4+0x128], RZ ;  /* 0x000128ffffff99a7 */ /* 0x000fe20008100004 */
[----:B------:R-:W-:-:S06]  /*1b00*/  UISETP.GT.AND UP0, UPT, UR15, UR14, UPT ;  /* 0x0000000e0f00728c */ /* 0x000fcc000bf04270 */
[----:B--2---:R1:W2:Y:S03]  /*1b10*/  SYNCS.PHASECHK.TRANS64.TRYWAIT P0, [UR8+0x70], R2 ;  /* 0x00007002ff0075a7 */ /* 0x0042a60008001108 */
[----:B------:R-:W-:Y:S05]  /*1b20*/  BRA.U !UP0, `(.L_x_27) ;  /* 0x0000000108ac7547 */ /* 0x000fea000b800000 */
[----:B------:R-:W-:Y:S01]  /*1b30*/  UIADD3 UR21, UPT, UPT, UR7, UR24, URZ ;  /* 0x0000001807157290 */ /* 0x000fe2000fffe0ff */
[----:B------:R-:W-:-:S11]  /*1b40*/  UMOV UR25, UR6 ;  /* 0x0000000600197c82 */ /* 0x000fd60008000000 */
.L_x_32:
[----:B-1----:R-:W-:Y:S01]  /*1b50*/  ULEA UR17, UR25, UR4, 0x3 ;  /* 0x0000000419117291 */ /* 0x002fe2000f8e18ff */
[----:B--2---:R-:W-:Y:S01]  /*1b60*/  @!P5 MOV R3, 0x3000 ;  /* 0x000030000003d802 */ /* 0x004fe20000000f00 */
[----:B--2---:R-:W-:Y:S10]  /*1b70*/  @P0 BRA `(.L_x_28) ;  /* 0x00000000000c0947 */ /* 0x004ff40003800000 */
[----:B------:R-:W-:-:S04]  /*1b80*/  SHF.L.U32 R5, R15, 0x1f, RZ ;  /* 0x0000001f0f057819 */ /* 0x000fc800000006ff */
[----:B------:R-:W2:Y:S02]  /*1b90*/  SYNCS.PHASECHK.TRANS64.TRYWAIT P0, [UR17+0x70], R5 ;  /* 0x00007005ff0075a7 */ /* 0x000ea40008001111 */
[----:B--2---:R-:W-:Y:S05]  /*1ba0*/  @!P0 BRA `(.L_x_29) ;  /* 0x0000009800a48947 */ /* 0x004fea0003800000 */
.L_x_28:
[----:B------:R2:W-:Y:S01]  /*1bb0*/  @!P5 SYNCS.ARRIVE.TRANS64 RZ, [UR17], R3 ;  /* 0x00000003ffffd9a7 */ /* 0x0005e20008000011 */
[----:B------:R-:W-:Y:S04]  /*1bc0*/  BSSY.RECONVERGENT B0, `(.L_x_30) ;  /* 0x0000003000007945 */ /* 0x000fe80003800200 */
[----:B------:R-:W-:Y:S05]  /*1bd0*/  @P4 BRA `(.L_x_31) ;  /* 0x0000000000044947 */ /* 0x000fea0003800000 */
[----:B------:R-:W-:Y:S05]  /*1be0*/  BPT.TRAP 0x1 ;  /* 0x000000040000795c */ /* 0x000fea0000300000 */
.L_x_31:
[----:B------:R-:W-:Y:S05]  /*1bf0*/  BSYNC.RECONVERGENT B0 ;  /* 0x0000000000007941 */ /* 0x000fea0003800200 */
.L_x_30:
        /* <DEDUP_REMOVED lines=10> */
[----:B------:R-:W-:Y:S01]  /*1ca0*/  UIADD3 UR16, UPT, UPT, UR16, 0xc400, URZ ;  /* 0x0000c40010107890 */ /* 0x000fe2000fffe0ff */
[----:B-1----:R-:W-:Y:S01]  /*1cb0*/  SHF.L.U32 R2, R15, 0x1f, RZ ;  /* 0x0000001f0f027819 */ /* 0x002fe200000006ff */
[----:B------:R-:W-:Y:S02]  /*1cc0*/  UIADD3.X UR31, UPT, UPT, URZ, UR23, URZ, UP1, !UPT ;  /* 0x00000017ff1f7290 */ /* 0x000fe40008ffe4ff */
[----:B------:R-:W-:Y:S01]  /*1cd0*/  UIADD3.X UR29, UPT, UPT, URZ, UR23, URZ, UP0, !UPT ;  /* 0x00000017ff1d7290 */ /* 0x000fe200087fe4ff */
[----:B------:R1:W1:Y:S01]  /*1ce0*/  SYNCS.PHASECHK.TRANS64.TRYWAIT P0, [UR8+0x70], R2 ;  /* 0x00007002ff0075a7 */ /* 0x0002620008001108 */
[----:B------:R-:W-:Y:S01]  /*1cf0*/  ULEA UR8, UR25, UR4, 0xd ;  /* 0x0000000419087291 */ /* 0x000fe2000f8e68ff */
[----:B------:R-:W-:Y:S01]  /*1d00*/  UMOV UR26, 0x0 ;  /* 0x00000000001a7882 */ /* 0x000fe20000000000 */
[----:B------:R-:W-:-:S02]  /*1d10*/  UMOV UR27, 0x10000000 ;  /* 0x10000000001b7882 */ /* 0x000fc40000000000 */
[----:B------:R-:W-:Y:S01]  /*1d20*/  UIADD3 UR8, UPT, UPT, UR8, 0x1a400, URZ ;  /* 0x0001a40008087890 */ /* 0x000fe2000fffe0ff */
[----:B------:R-:W-:Y:S01]  /*1d30*/  UMOV UR18, UR34 ;  /* 0x0000002200127c82 */ /* 0x000fe20008000000 */
[----:B------:R-:W-:Y:S01]  /*1d40*/  UMOV UR20, UR36 ;  /* 0x0000002400147c82 */ /* 0x000fe20008000000 */
[----:B------:R-:W-:Y:S01]  /*1d50*/  UMOV UR12, UR36 ;  /* 0x00000024000c7c82 */ /* 0x000fe20008000000 */
[----:B------:R-:W-:Y:S01]  /*1d60*/  UMOV UR9, UR17 ;  /* 0x0000001100097c82 */ /* 0x000fe20008000000 */
[----:B------:R-:W-:Y:S01]  /*1d70*/  UMOV UR10, UR19 ;  /* 0x00000013000a7c82 */ /* 0x000fe20008000000 */
[----:B------:R1:W-:Y:S01]  /*1d80*/  UTMALDG.3D [UR16], [UR30], desc[UR26] ;  /* 0x00001a101e0075b4 */ /* 0x0003e20008011000 */
[----:B------:R-:W-:Y:S01]  /*1d90*/  UIADD3 UR24, UPT, UPT, UR24, 0x1, URZ ;  /* 0x0000000118187890 */ /* 0x000fe2000fffe0ff */
[----:B------:R-:W-:-:S03]  /*1da0*/  UMOV UR25, UR6 ;  /* 0x0000000600197c82 */ /* 0x000fc60008000000 */
[----:B------:R-:W-:Y:S01]  /*1db0*/  UISETP.NE.AND UP0, UPT, UR24, UR21, UPT ;  /* 0x000000151800728c */ /* 0x000fe2000bf05270 */
[----:B------:R1:W-:Y:S08]  /*1dc0*/  UTMALDG.3D [UR8], [UR28], desc[UR26] ;  /* 0x00001a081c0075b4 */ /* 0x0003f00008011000 */
[----:B------:R-:W-:Y:S05]  /*1dd0*/  BRA.U UP0, `(.L_x_32) ;  /* 0xfffffffd005c7547 */ /* 0x000fea000b83ffff */
.L_x_27:
[C---:B-1----:R-:W-:Y:S01]  /*1de0*/  LEA R2, R14.reuse, UR4, 0x3 ;  /* 0x000000040e027c11 */ /* 0x042fe2000f8e18ff */
[----:B------:R-:W-:Y:S01]  /*1df0*/  NOP ;  /* 0x0000000000007918 */ /* 0x000fe20000000000 */
[----:B--2---:R-:W-:Y:S02]  /*1e00*/  SHF.L.U32 R3, R13, 0x1f, RZ ;  /* 0x0000001f0d037819 */ /* 0x004fe400000006ff */
[----:B------:R-:W-:Y:S02]  /*1e10*/  LEA R4, R14, UR4, 0x4 ;  /* 0x000000040e047c11 */ /* 0x000fe4000f8e20ff */
[----:B------:R-:W1:Y:S02]  /*1e20*/  SYNCS.PHASECHK.TRANS64.TRYWAIT P0, [R2+URZ+0x130], R3 ;  /* 0x00013003020075a7 */ /* 0x000e6400080011ff */
[----:B-1----:R-:W-:Y:S05]  /*1e30*/  @!P0 BRA `(.L_x_33) ;  /* 0x0000009800188947 */ /* 0x002fea0003800000 */
.L_x_140:
[----:B------:R-:W2:Y:S01]  /*1e40*/  LDS.128 R4, [R4+0x1a0] ;  /* 0x0001a00004047984 */ /* 0x000ea20000000c00 */
[----:B---3--:R-:W-:Y:S01]  /*1e50*/  ISETP.GE.AND P0, PT, R72, 0x1, PT ;  /* 0x000000014800780c */ /* 0x008fe20003f06270 */
[----:B-1----:R-:W-:Y:S01]  /*1e60*/  VIADD R2, R2, 0x140 ;  /* 0x0000014002027836 */ /* 0x002fe20000000000 */
[----:B------:R-:W-:Y:S01]  /*1e70*/  @!PT LDS RZ, [RZ] ;  /* 0x00000000fffff984 */ /* 0x000fe20000000800 */
[----:B------:R-:W-:Y:S01]  /*1e80*/  @!PT LDS RZ, [RZ] ;  /* 0x00000000fffff984 */ /* 0x000fe20000000800 */
[----:B------:R-:W-:Y:S01]  /*1e90*/  @!PT LDS RZ, [RZ] ;  /* 0x00000000fffff984 */ /* 0x000fe20000000800 */
[----:B------:R-:W-:Y:S01]  /*1ea0*/  @!PT LDS RZ, [RZ] ;  /* 0x00000000fffff984 */ /* 0x000fe20000000800 */
[----:B------:R1:W-:Y:S06]  /*1eb0*/  MEMBAR.ALL.CTA ;  /* 0x0000000000007992 */ /* 0x0003ec0000008000 */
[----:B-1----:R-:W1:Y:S01]  /*1ec0*/  FENCE.VIEW.ASYNC.S ;  /* 0x00000000000073c6 */ /* 0x002e620000000000 */
[----:B------:R-:W-:-:S04]  /*1ed0*/  PRMT R2, RZ, 0x654, R2 ;  /* 0x00000654ff027816 */ /* 0x000fc80000000002 */
[----:B-1----:R1:W-:Y:S01]  /*1ee0*/  SYNCS.ARRIVE.TRANS64.RED.A1T0 RZ, [R2+URZ], RZ ;  /* 0x000000ff02ff79a7 */ /* 0x0023e200081004ff */
[----:B--2---:R-:W-:-:S13]  /*1ef0*/  LOP3.LUT P2, RZ, R6, 0x1, RZ, 0xc0, !PT ;  /* 0x0000000106ff7812 */ /* 0x004fda000784c0ff */
[----:B------:R-:W-:Y:S01]  /*1f00*/  @P2 SHF.R.U32.HI R3, RZ, 0x10, R5 ;  /* 0x00000010ff032819 */ /* 0x000fe20000011605 */
[----:B------:R-:W-:Y:S01]  /*1f10*/  VOTEU.ANY UP0, P2 ;  /* 0x0000000000ff7886 */ /* 0x000fe20001000100 */
[----:B------:R-:W-:Y:S02]  /*1f20*/  @P2 MOV R11, R4 ;  /* 0x00000004000b2202 */ /* 0x000fe40000000f00 */
[----:B------:R-:W-:Y:S02]  /*1f30*/  @P2 R2UR.BROADCAST UR8, R3 ;  /* 0x00000000030822ca */ /* 0x000fe400008e0000 */
[----:B------:R-:W-:-:S11]  /*1f40*/  @P2 LOP3.LUT R8, R5, 0xffff, RZ, 0xc0, !PT ;  /* 0x0000ffff05082812 */ /* 0x000fd600078ec0ff */
[----:B------:R-:W-:Y:S01]  /*1f50*/  @UP0 UMOV UR36, UR8 ;  /* 0x0000000800240c82 */ /* 0x000fe20008000000 */
[----:B-1----:R-:W-:Y:S05]  /*1f60*/  @!P0 BRA `(.L_x_34) ;  /* 0x0000000000b88947 */ /* 0x002fea0003800000 */
[----:B------:R-:W4:Y:S01]  /*1f70*/  LDC.64 R4, c[0x0][0xb18] ;  /* 0x0002c600ff047b82 */ /* 0x000f220000000a00 */
[----:B------:R-:W-:-:S07]  /*1f80*/  ISETP.NE.AND P3, PT, R72, 0x1, PT ;  /* 0x000000014800780c */ /* 0x000fce0003f65270 */
[----:B------:R-:W1:Y:S08]  /*1f90*/  LDC.64 R6, c[0x0][0xb10] ;  /* 0x0002c400ff067b82 */ /* 0x000e700000000a00 */
[----:B------:R-:W2:Y:S08]  /*1fa0*/  LDC R16, c[0x0][0xb20] ;  /* 0x0002c800ff107b82 */ /* 0x000eb00000000800 */
[----:B------:R-:W3:Y:S01]  /*1fb0*/  LDC R18, c[0x0][0xb0c] ;  /* 0x0002c300ff127b82 */ /* 0x000ee20000000800 */
[----:B----4-:R-:W-:Y:S01]  /*1fc0*/  IMAD.HI.U32 R17, R0, R5, RZ ;  /* 0x0000000500117227 */ /* 0x010fe200078e00ff */
[----:B------:R-:W-:-:S03]  /*1fd0*/  ISETP.NE.AND P0, PT, R4, 0x1, PT ;  /* 0x000000010400780c */ /* 0x000fc60003f05270 */
[----:B------:R-:W-:-:S03]  /*1fe0*/  IMAD.HI.U32 R5, R8, R5, RZ ;  /* 0x0000000508057227 */ /* 0x000fc600078e00ff */
[----:B------:R-:W4:Y:S01]  /*1ff0*/  LDC.64 R2, c[0x0][0xb28] ;  /* 0x0002ca00ff027b82 */ /* 0x000f220000000a00 */
[----:B-1----:R-:W-:-:S04]  /*2000*/  IMAD.HI.U32 R20, R9, R6, RZ ;  /* 0x0000000609147227 */ /* 0x002fc800078e00ff */
[----:B------:R-:W-:Y:S01]  /*2010*/  IMAD.HI.U32 R22, R11, R6, RZ ;  /* 0x000000060b167227 */ /* 0x000fe200078e00ff */
[----:B------:R-:W-:Y:S02]  /*2020*/  SHF.R.U32.HI R20, RZ, R7, R20 ;  /* 0x00000007ff147219 */ /* 0x000fe40000011614 */
[-C--:B--2---:R-:W-:Y:S02]  /*2030*/  SHF.R.U32.HI R17, RZ, R16.reuse, R17 ;  /* 0x00000010ff117219 */ /* 0x084fe40000011611 */
[----:B------:R-:W-:Y:S02]  /*2040*/  SHF.R.U32.HI R5, RZ, R16, R5 ;  /* 0x00000010ff057219 */ /* 0x000fe40000011605 */
[----:B------:R-:W-:Y:S02]  /*2050*/  SEL R17, R0, R17, !P0 ;  /* 0x0000001100117207 */ /* 0x000fe40004000000 */
[----:B------:R-:W-:Y:S02]  /*2060*/  SHF.R.U32.HI R22, RZ, R7, R22 ;  /* 0x00000007ff167219 */ /* 0x000fe40000011616 */
[----:B---3--:R-:W-:-:S02]  /*2070*/  ISETP.NE.AND P1, PT, R18, 0x1, PT ;  /* 0x000000011200780c */ /* 0x008fc40003f25270 */
[----:B------:R-:W-:Y:S02]  /*2080*/  SEL R5, R8, R5, !P0 ;  /* 0x0000000508057207 */ /* 0x000fe40004000000 */
[----:B------:R-:W-:Y:S02]  /*2090*/  SEL R19, R9, R20, !P1 ;  /* 0x0000001409137207 */ /* 0x000fe40004800000 */
[----:B------:R-:W-:Y:S01]  /*20a0*/  SEL R7, R11, R22, !P1 ;  /* 0x000000160b077207 */ /* 0x000fe20004800000 */
[----:B----4-:R-:W-:-:S04]  /*20b0*/  IMAD.HI.U32 R20, R17, R2, RZ ;  /* 0x0000000211147227 */ /* 0x010fc800078e00ff */
[----:B------:R-:W-:Y:S01]  /*20c0*/  IMAD.HI.U32 R6, R19, R2, RZ ;  /* 0x0000000213067227 */ /* 0x000fe200078e00ff */
[----:B------:R-:W-:-:S04]  /*20d0*/  @P3 SHF.R.U32.HI R17, RZ, R3, R20 ;  /* 0x00000003ff113219 */ /* 0x000fc80000011614 */
[----:B------:R-:W-:Y:S01]  /*20e0*/  @P3 SHF.R.U32.HI R19, RZ, R3, R6 ;  /* 0x00000003ff133219 */ /* 0x000fe20000011606 */
[----:B------:R-:W-:-:S04]  /*20f0*/  IMAD R17, R72, R17, RZ ;  /* 0x0000001148117224 */ /* 0x000fc800078e02ff */
[----:B------:R-:W-:Y:S01]  /*2100*/  IMAD R6, R72, R19, RZ ;  /* 0x0000001348067224 */ /* 0x000fe200078e02ff */
[C---:B------:R-:W-:Y:S02]  /*2110*/  ISETP.GE.AND P0, PT, R5.reuse, R17, PT ;  /* 0x000000110500720c */ /* 0x040fe40003f06270 */
[----:B------:R-:W-:Y:S02]  /*2120*/  IADD3 R17, PT, PT, -R5, RZ, RZ ;  /* 0x000000ff05117210 */ /* 0x000fe40007ffe1ff */
[----:B------:R-:W-:Y:S01]  /*2130*/  ISETP.GE.OR P0, PT, R7, R6, P0 ;  /* 0x000000060700720c */ /* 0x000fe20000706670 */
[----:B------:R-:W-:-:S04]  /*2140*/  IMAD.HI.U32 R6, R5, R2, RZ ;  /* 0x0000000205067227 */ /* 0x000fc800078e00ff */
[----:B------:R-:W-:Y:S01]  /*2150*/  IMAD R8, R4, R17, R8 ;  /* 0x0000001104087224 */ /* 0x000fe200078e0208 */
[----:B------:R-:W-:-:S04]  /*2160*/  SHF.R.U32.HI R6, RZ, R3, R6 ;  /* 0x00000003ff067219 */ /* 0x000fc80000011606 */
[----:B------:R-:W-:-:S03]  /*2170*/  SEL R6, R5, R6, !P3 ;  /* 0x0000000605067207 */ /* 0x000fc60005800000 */
[----:B------:R-:W-:-:S04]  /*2180*/  @!P0 IMAD.HI.U32 R16, R7, R2, RZ ;  /* 0x0000000207108227 */ /* 0x000fc800078e00ff */
[----:B------:R-:W-:Y:S01]  /*2190*/  IMAD.MOV R2, RZ, RZ, -R6 ;  /* 0x000000ffff027224 */ /* 0x000fe200078e0a06 */
[----:B------:R-:W-:-:S03]  /*21a0*/  @!P0 SHF.R.U32.HI R16, RZ, R3, R16 ;  /* 0x00000003ff108219 */ /* 0x000fc60000011610 */
[----:B------:R-:W-:Y:S01]  /*21b0*/  IMAD R2, R72, R2, R5 ;  /* 0x0000000248027224 */ /* 0x000fe200078e0205 */
        /* <DEDUP_REMOVED lines=9> */
.L_x_34:
[----:B------:R-:W1:Y:S02]  /*2250*/  LDCU UR8, c[0x0][0xb30] ;  /* 0x00016600ff0877ac */ /* 0x000e640008000800 */
[----:B-1----:R-:W-:-:S09]  /*2260*/  UISETP.NE.AND UP0, UPT, UR8, 0x1, UPT ;  /* 0x000000010800788c */ /* 0x002fd2000bf05270 */
[----:B------:R-:W-:Y:S05]  /*2270*/  BRA.U UP0, `(.L_x_35) ;  /* 0x0000000100407547 */ /* 0x000fea000b800000 */
[----:B------:R-:W1:Y:S08]  /*2280*/  LDC.64 R4, c[0x0][0xb10] ;  /* 0x0002c400ff047b82 */ /* 0x000e700000000a00 */
[----:B------:R-:W2:Y:S08]  /*2290*/  LDC.64 R2, c[0x0][0xb18] ;  /* 0x0002c600ff027b82 */ /* 0x000eb00000000a00 */
[----:B------:R-:W3:Y:S08]  /*22a0*/  LDC R6, c[0x0][0xb20] ;  /* 0x0002c800ff067b82 */ /* 0x000ef00000000800 */
[----:B------:R-:W4:Y:S01]  /*22b0*/  LDC R16, c[0x0][0xb0c] ;  /* 0x0002c300ff107b82 */ /* 0x000f220000000800 */
[----:B-1----:R-:W-:-:S05]  /*22c0*/  IMAD.HI.U32 R4, R11, R4, RZ ;  /* 0x000000040b047227 */ /* 0x002fca00078e00ff */
[----:B------:R-:W-:Y:S01]  /*22d0*/  SHF.R.U32.HI R4, RZ, R5, R4 ;  /* 0x00000005ff047219 */ /* 0x000fe20000011604 */
[----:B--2---:R-:W-:Y:S01]  /*22e0*/  IMAD.HI.U32 R3, R8, R3, RZ ;  /* 0x0000000308037227 */ /* 0x004fe200078e00ff */
[----:B------:R-:W-:-:S04]  /*22f0*/  ISETP.NE.AND P0, PT, R2, 0x1, PT ;  /* 0x000000010200780c */ /* 0x000fc80003f05270 */
[----:B---3--:R-:W-:-:S04]  /*2300*/  SHF.R.U32.HI R3, RZ, R6, R3 ;  /* 0x00000006ff037219 */ /* 0x008fc80000011603 */
[----:B------:R-:W-:Y:S02]  /*2310*/  SEL R3, R8, R3, !P0 ;  /* 0x0000000308037207 */ /* 0x000fe40004000000 */
[----:B----4-:R-:W-:-:S04]  /*2320*/  ISETP.NE.AND P1, PT, R16, 0x1, PT ;  /* 0x000000011000780c */ /* 0x010fc80003f25270 */
[----:B------:R-:W-:-:S05]  /*2330*/  SEL R4, R11, R4, !P1 ;  /* 0x000000040b047207 */ /* 0x000fca0004800000 */
[----:B------:R-:W-:Y:S02]  /*2340*/  IMAD.IADD R5, R3, 0x1, -R4 ;  /* 0x0000000103057824 */ /* 0x000fe400078e0a04 */
[----:B------:R-:W-:Y:S02]  /*2350*/  IMAD.IADD R3, R4, 0x1, -R3 ;  /* 0x0000000104037824 */ /* 0x000fe400078e0a03 */
[----:B------:R-:W-:Y:S02]  /*2360*/  IMAD R11, R5, R16, R11 ;  /* 0x00000010050b7224 */ /* 0x000fe400078e020b */
[----:B------:R-:W-:-:S07]  /*2370*/  IMAD R8, R3, R2, R8 ;  /* 0x0000000203087224 */ /* 0x000fce00078e0208 */
.L_x_35:
[----:B------:R-:W-:Y:S01]  /*2380*/  VIADD R14, R14, 0x1 ;  /* 0x000000010e0e7836 */ /* 0x000fe20000000000 */
[----:B------:R-:W-:Y:S01]  /*2390*/  PLOP3.LUT P1, PT, PT, PT, PT, 0x80, 0x8 ;  /* 0x000000000008781c */ /* 0x000fe20003f2f070 */
[----:B------:R-:W-:Y:S02]  /*23a0*/  IMAD.IADD R21, R11, 0x1, R170 ;  /* 0x000000010b157824 */ /* 0x000fe400078e02aa */
[----:B------:R-:W-:Y:S01]  /*23b0*/  IMAD.IADD R20, R8, 0x1, R147 ;  /* 0x0000000108147824 */ /* 0x000fe200078e0293 */
[----:B------:R-:W-:-:S04]  /*23c0*/  ISETP.NE.AND P0, PT, R14, 0x2, PT ;  /* 0x000000020e00780c */ /* 0x000fc80003f05270 */
[----:B------:R-:W-:Y:S02]  /*23d0*/  SEL R2, RZ, 0x1, P0 ;  /* 0x00000001ff027807 */ /* 0x000fe40000000000 */
[----:B------:R-:W-:Y:S02]  /*23e0*/  SEL R14, R14, RZ, P0 ;  /* 0x000000ff0e0e7207 */ /* 0x000fe40000000000 */
[----:B------:R-:W-:Y:S01]  /*23f0*/  LOP3.LUT R13, R13, R2, RZ, 0x3c, !PT ;  /* 0x000000020d0d7212 */ /* 0x000fe200078e3cff */
[----:B------:R-:W-:Y:S06]  /*2400*/  @P2 BRA `(.L_x_36) ;  /* 0xfffffff000982947 */ /* 0x000fec000383ffff */
[----:B------:R-:W-:Y:S01]  /*2410*/  UIADD3 UR4, UPT, UPT, UR4, 0x70, URZ ;  /* 0x0000007004047890 */ /* 0x000fe2000fffe0ff */
[----:B------:R-:W-:-:S03]  /*2420*/  SHF.L.U32 R3, R15, 0x1f, RZ ;  /* 0x0000001f0f037819 */ /* 0x000fc600000006ff */
[----:B------:R-:W-:-:S09]  /*2430*/  ULEA UR5, UR6, UR4, 0x3 ;  /* 0x0000000406057291 */ /* 0x000fd2000f8e18ff */
[----:B------:R-:W1:Y:S02]  /*2440*/  SYNCS.PHASECHK.TRANS64.TRYWAIT P0, [UR5], R3 ;  /* 0x00000003ff0075a7 */ /* 0x000e640008001105 */
[----:B-1----:R-:W-:Y:S05]  /*2450*/  @!P0 BRA `(.L_x_37) ;  /* 0x0000009000a48947 */ /* 0x002fea0003800000 */
.L_x_142:
[----:B------:R-:W-:-:S04]  /*2460*/  UIADD3 UR6, UPT, UPT, UR6, 0x1, URZ ;  /* 0x0000000106067890 */ /* 0x000fc8000fffe0ff */
[----:B------:R-:W-:-:S04]  /*2470*/  UISETP.NE.AND UP0, UPT, UR6, 0xe, UPT ;  /* 0x0000000e0600788c */ /* 0x000fc8000bf05270 */
[----:B------:R-:W-:Y:S02]  /*2480*/  USEL UR7, URZ, 0x1, UP0 ;  /* 0x00000001ff077887 */ /* 0x000fe40008000000 */
[----:B------:R-:W-:-:S04]  /*2490*/  USEL UR6, UR6, URZ, UP0 ;  /* 0x000000ff06067287 */ /* 0x000fc80008000000 */
[----:B------:R-:W-:Y:S01]  /*24a0*/  ULEA UR5, UR6, UR4, 0x3 ;  /* 0x0000000406057291 */ /* 0x000fe2000f8e18ff */
[----:B------:R-:W-:-:S04]  /*24b0*/  LOP3.LUT R2, R15, UR7, RZ, 0x3c, !PT ;  /* 0x000000070f027c12 */ /* 0x000fc8000f8e3cff */
[----:B-1----:R-:W-:-:S04]  /*24c0*/  SHF.L.U32 R3, R2, 0x1f, RZ ;  /* 0x0000001f02037819 */ /* 0x002fc800000006ff */
[----:B------:R-:W1:Y:S02]  /*24d0*/  SYNCS.PHASECHK.TRANS64.TRYWAIT P0, [UR5], R3 ;  /* 0x00000003ff0075a7 */ /* 0x000e640008001105 */
[----:B-1----:R-:W-:Y:S05]  /*24e0*/  @!P0 BRA `(.L_x_38) ;  /* 0x0000009000988947 */ /* 0x002fea0003800000 */
.L_x_144:
        /* <DEDUP_REMOVED lines=9> */
.L_x_146:
        /* <DEDUP_REMOVED lines=9> */
.L_x_148:
        /* <DEDUP_REMOVED lines=9> */
.L_x_150:
        /* <DEDUP_REMOVED lines=9> */
.L_x_152:
        /* <DEDUP_REMOVED lines=9> */
.L_x_154:
        /* <DEDUP_REMOVED lines=9> */
.L_x_156:
        /* <DEDUP_REMOVED lines=9> */
.L_x_158:
        /* <DEDUP_REMOVED lines=9> */
.L_x_160:
        /* <DEDUP_REMOVED lines=9> */
.L_x_162:
        /* <DEDUP_REMOVED lines=9> */
.L_x_164:
        /* <DEDUP_REMOVED lines=9> */
.L_x_166:
[----:B------:R-:W-:-:S04]  /*2b20*/  UIADD3 UR6, UPT, UPT, UR6, 0x1, URZ ;  /* 0x0000000106067890 */ /* 0x000fc8000fffe0ff */
[----:B------:R-:W-:-:S04]  /*2b30*/  UISETP.NE.AND UP0, UPT, UR6, 0xe, UPT ;  /* 0x0000000e0600788c */ /* 0x000fc8000bf05270 */
[----:B------:R-:W-:Y:S02]  /*2b40*/  USEL UR5, URZ, 0x1, UP0 ;  /* 0x00000001ff057887 */ /* 0x000fe40008000000 */
[----:B------:R-:W-:-:S04]  /*2b50*/  USEL UR6, UR6, URZ, UP0 ;  /* 0x000000ff06067287 */ /* 0x000fc80008000000 */
[----:B------:R-:W-:Y:S01]  /*2b60*/  ULEA UR6, UR6, UR4, 0x3 ;  /* 0x0000000406067291 */ /* 0x000fe2000f8e18ff */
[----:B-1----:R-:W-:-:S04]  /*2b70*/  LOP3.LUT R3, R2, UR5, RZ, 0x3c, !PT ;  /* 0x0000000502037c12 */ /* 0x002fc8000f8e3cff */
[----:B------:R-:W-:Y:S01]  /*2b80*/  SHF.L.U32 R3, R3, 0x1f, RZ ;  /* 0x0000001f03037819 */ /* 0x000fe200000006ff */
[----:B----4-:R-:W-:-:S07]  /*2b90*/  IMAD.U32 R0, RZ, RZ, UR6 ;  /* 0x00000006ff007e24 */ /* 0x010fce000f8e00ff */
.L_x_50:
[----:B-1----:R1:W2:Y:S02]  /*2ba0*/  SYNCS.PHASECHK.TRANS64.TRYWAIT P0, [R0+URZ], R3 ;  /* 0x00000003000075a7 */ /* 0x0022a400080011ff */
[----:B--2---:R-:W-:Y:S05]  /*2bb0*/  @!P0 NANOSLEEP.SYNCS 0x989680 ;  /* 0x009896800000895d */ /* 0x004fea0003900000 */
[----:B------:R-:W2:Y:S02]  /*2bc0*/  @!P0 SYNCS.PHASECHK.TRANS64 P0, [R0+URZ], R3 ;  /* 0x00000003000085a7 */ /* 0x000ea400080010ff */
[----:B--2---:R-:W-:Y:S05]  /*2bd0*/  @P0 EXIT ;  /* 0x000000000000094d */ /* 0x004fea0003800000 */
[----:B------:R-:W-:Y:S05]  /*2be0*/  BRA `(.L_x_50) ;  /* 0xfffffffc00ec7947 */ /* 0x000fea000383ffff */
.L_x_18:
[----:B------:R-:W-:-:S04]  /*2bf0*/  UISETP.NE.AND UP1, UPT, UR37, URZ, UPT ;  /* 0x000000ff2500728c */ /* 0x000fc8000bf25270 */
[----:B------:R-:W-:-:S09]  /*2c00*/  UISETP.NE.OR UP1, UPT, UR8, 0x1, UP1 ;  /* 0x000000010800788c */ /* 0x000fd20008f25670 */
[----:B------:R-:W-:Y:S05]  /*2c10*/  BRA.U UP1, `(.L_x_51) ;  /* 0x0000000501487547 */ /* 0x000fea000b800000 */
[----:B------:R-:W-:Y:S01]  /*2c20*/  ISETP.NE.AND P2, PT, R2, RZ, PT ;  /* 0x000000ff0200720c */ /* 0x000fe20003f45270 */
[----:B------:R-:W-:Y:S01]  /*2c30*/  IMAD.MOV.U32 R12, RZ, RZ, 0x1 ;  /* 0x00000001ff0c7424 */ /* 0x000fe200078e00ff */
[----:B------:R-:W-:Y:S02]  /*2c40*/  CS2R R10, SRZ ;  /* 0x00000000000a7805 */ /* 0x000fe4000001ff00 */
[----:B------:R-:W-:Y:S01]  /*2c50*/  CS2R R8, SRZ ;  /* 0x0000000000087805 */ /* 0x000fe2000001ff00 */
[----:B------:R-:W-:Y:S01]  /*2c60*/  UMOV UR4, 0x400 ;  /* 0x0000040000047882 */ /* 0x000fe20000000000 */
[----:B------:R-:W-:Y:S01]  /*2c70*/  UMOV UR6, URZ ;  /* 0x000000ff00067c82 */ /* 0x000fe20008000000 */
[----:B------:R-:W-:-:S12]  /*2c80*/  ULEA UR37, UR37, UR4, 0x18 ;  /* 0x0000000425257291 */ /* 0x000fd8000f8ec0ff */
.L_x_55:
[----:B------:R-:W-:Y:S02]  /*2c90*/  LEA R0, R8, UR37, 0x3 ;  /* 0x0000002508007c11 */ /* 0x000fe4000f8e18ff */
[----:B------:R-:W-:-:S03]  /*2ca0*/  SHF.L.U32 R5, R9, 0x1f, RZ ;  /* 0x0000001f09057819 */ /* 0x000fc600000006ff */
[----:B------:R-:W-:Y:S01]  /*2cb0*/  VIADD R4, R0, 0x180 ;  /* 0x0000018000047836 */ /* 0x000fe20000000000 */
[----:B------:R-:W1:Y:S02]  /*2cc0*/  SYNCS.PHASECHK.TRANS64.TRYWAIT P0, [R0+URZ+0x170], R5 ;  /* 0x00017005000075a7 */ /* 0x000e6400080011ff */
[----:B-1----:R-:W-:Y:S05]  /*2cd0*/  @!P0 BRA `(.L_x_52) ;  /* 0x0000008c00bc8947 */ /* 0x002fea0003800000 */
.L_x_167:
[----:B------:R-:W-:Y:S01]  /*2ce0*/  ULEA UR5, UR6, UR37, 0x3 ;  /* 0x0000002506057291 */ /* 0x000fe2000f8e18ff */
[----:B------:R-:W-:Y:S02]  /*2cf0*/  PRMT R4, RZ, 0x654, R4 ;  /* 0x00000654ff047816 */ /* 0x000fe40000000004 */
[----:B-1----:R-:W-:Y:S01]  /*2d00*/  SHF.L.U32 R5, R12, 0x1f, RZ ;  /* 0x0000001f0c057819 */ /* 0x002fe200000006ff */
[----:B------:R-:W-:Y:S01]  /*2d10*/  UIADD3 UR4, UPT, UPT, UR5, 0x130, URZ ;  /* 0x0000013005047890 */ /* 0x000fe2000fffe0ff */
[----:B------:R1:W-:Y:S05]  /*2d20*/  SYNCS.ARRIVE.TRANS64.RED.A1T0 RZ, [R4+URZ], RZ ;  /* 0x000000ff04ff79a7 */ /* 0x0003ea00081004ff */
[----:B------:R-:W-:Y:S01]  /*2d30*/  IMAD.U32 R7, RZ, RZ, UR4 ;  /* 0x00000004ff077e24 */ /* 0x000fe2000f8e00ff */
[----:B------:R-:W2:Y:S04]  /*2d40*/  SYNCS.PHASECHK.TRANS64.TRYWAIT P0, [UR5+0x140], R5 ;  /* 0x00014005ff0075a7 */ /* 0x000ea80008001105 */
[----:B------:R-:W-:Y:S01]  /*2d50*/  PRMT R6, R2, 0x654, R7 ;  /* 0x0000065402067816 */ /* 0x000fe20000000007 */
[----:B-1----:R-:W-:Y:S01]  /*2d60*/  @!P2 IMAD.MOV.U32 R4, RZ, RZ, 0x10 ;  /* 0x00000010ff04a424 */ /* 0x002fe200078e00ff */
[----:B--2---:R-:W-:Y:S06]  /*2d70*/  @!P0 BRA `(.L_x_53) ;  /* 0x0000008c00a88947 */ /* 0x004fec0003800000 */
.L_x_169:
[----:B------:R-:W-:Y:S01]  /*2d80*/  ULEA UR4, UR6, UR37, 0x4 ;  /* 0x0000002506047291 */ /* 0x000fe2000f8e20ff */
[----:B------:R-:W-:Y:S01]  /*2d90*/  SEL R3, R6, R3, !P2 ;  /* 0x0000000306037207 */ /* 0x000fe20005000000 */
[----:B------:R-:W-:Y:S01]  /*2da0*/  UIADD3 UR5, UPT, UPT, UR5, 0x130, URZ ;  /* 0x0000013005057890 */ /* 0x000fe2000fffe0ff */
[----:B-1----:R-:W-:Y:S01]  /*2db0*/  LEA R0, R11, UR37, 0x3 ;  /* 0x000000250b007c11 */ /* 0x002fe2000f8e18ff */
[----:B------:R-:W-:Y:S01]  /*2dc0*/  UIADD3 UR4, UPT, UPT, UR4, 0x1a0, URZ ;  /* 0x000001a004047890 */ /* 0x000fe2000fffe0ff */
[----:B------:R-:W-:Y:S01]  /*2dd0*/  SHF.L.U32 R5, R10, 0x1f, RZ ;  /* 0x0000001f0a057819 */ /* 0x000fe200000006ff */
[----:B------:R1:W-:Y:S01]  /*2de0*/  @!P2 SYNCS.ARRIVE.TRANS64.RED RZ, [R3+URZ], R4 ;  /* 0x0000000403ffa9a7 */ /* 0x0003e200080004ff */
[----:B------:R-:W-:Y:S01]  /*2df0*/  UIADD3 UR6, UPT, UPT, UR6, 0x1, URZ ;  /* 0x0000000106067890 */ /* 0x000fe2000fffe0ff */
[----:B------:R-:W-:-:S03]  /*2e00*/  VIADD R8, R8, 0x1 ;  /* 0x0000000108087836 */ /* 0x000fc60000000000 */
[----:B------:R-:W-:Y:S02]  /*2e10*/  UISETP.NE.AND UP0, UPT, UR6, 0x2, UPT ;  /* 0x000000020600788c */ /* 0x000fe4000bf05270 */
[----:B------:R-:W-:Y:S06]  /*2e20*/  UGETNEXTWORKID.BROADCAST [UR4], [UR5] ;  /* 0x00000000040073ca */ /* 0x000fec0008000100 */
[----:B------:R-:W-:Y:S01]  /*2e30*/  USEL UR4, URZ, 0x1, UP0 ;  /* 0x00000001ff047887 */ /* 0x000fe20008000000 */
[----:B------:R-:W-:Y:S01]  /*2e40*/  ISETP.NE.AND P0, PT, R8, 0x2, PT ;  /* 0x000000020800780c */ /* 0x000fe20003f05270 */
[----:B------:R-:W-:Y:S01]  /*2e50*/  USEL UR6, UR6, URZ, UP0 ;  /* 0x000000ff06067287 */ /* 0x000fe20008000000 */
[----:B------:R-:W2:Y:S03]  /*2e60*/  SYNCS.PHASECHK.TRANS64.TRYWAIT P1, [R0+URZ+0x130], R5 ;  /* 0x00013005000075a7 */ /* 0x000ea600080211ff */
[----:B------:R-:W-:Y:S01]  /*2e70*/  LOP3.LUT R12, R12, UR4, RZ, 0x3c, !PT ;  /* 0x000000040c0c7c12 */ /* 0x000fe2000f8e3cff */
[----:B-12---:R-:W-:Y:S07]  /*2e80*/  @!P1 BRA `(.L_x_54) ;  /* 0x0000008c007c9947 */ /* 0x006fee0003800000 */
.L_x_170:
[C---:B------:R-:W-:Y:S01]  /*2e90*/  LEA R4, R11.reuse, UR37, 0x4 ;  /* 0x000000250b047c11 */ /* 0x040fe2000f8e20ff */
[----:B-1----:R-:W-:Y:S01]  /*2ea0*/  VIADD R0, R0, 0x140 ;  /* 0x0000014000007836 */ /* 0x002fe20000000000 */
[----:B------:R-:W-:Y:S01]  /*2eb0*/  SEL R8, R8, RZ, P0 ;  /* 0x000000ff08087207 */ /* 0x000fe20000000000 */
[----:B------:R-:W-:-:S03]  /*2ec0*/  VIADD R11, R11, 0x1 ;  /* 0x000000010b0b7836 */ /* 0x000fc60000000000 */
[----:B------:R-:W1:Y:S01]  /*2ed0*/  LDS.128 R4, [R4+0x1a0] ;  /* 0x0001a00004047984 */ /* 0x000e620000000c00 */
[----:B------:R-:W-:Y:S02]  /*2ee0*/  PRMT R0, RZ, 0x654, R0 ;  /* 0x00000654ff007816 */ /* 0x000fe40000000000 */
[C---:B------:R-:W-:Y:S01]  /*2ef0*/  ISETP.NE.AND P1, PT, R11.reuse, 0x2, PT ;  /* 0x000000020b00780c */ /* 0x040fe20003f25270 */
[----:B------:R-:W-:Y:S01]  /*2f00*/  @!PT LDS RZ, [RZ] ;  /* 0x00000000fffff984 */ /* 0x000fe20000000800 */
[----:B------:R-:W-:Y:S01]  /*2f10*/  @!PT LDS RZ, [RZ] ;  /* 0x00000000fffff984 */ /* 0x000fe20000000800 */
[----:B------:R-:W-:Y:S01]  /*2f20*/  @!PT LDS RZ, [RZ] ;  /* 0x00000000fffff984 */ /* 0x000fe20000000800 */
[----:B------:R-:W-:Y:S01]  /*2f30*/  @!PT LDS RZ, [RZ] ;  /* 0x00000000fffff984 */ /* 0x000fe20000000800 */
[----:B------:R2:W-:Y:S06]  /*2f40*/  MEMBAR.ALL.CTA ;  /* 0x0000000000007992 */ /* 0x0005ec0000008000 */
[----:B--2---:R-:W2:Y:S01]  /*2f50*/  FENCE.VIEW.ASYNC.S ;  /* 0x00000000000073c6 */ /* 0x004ea20000000000 */
[----:B------:R-:W-:Y:S01]  /*2f60*/  SEL R11, R11, RZ, P1 ;  /* 0x000000ff0b0b7207 */ /* 0x000fe20000800000 */
[----:B--2---:R2:W-:Y:S01]  /*2f70*/  SYNCS.ARRIVE.TRANS64.RED.A1T0 RZ, [R0+URZ], RZ ;  /* 0x000000ff00ff79a7 */ /* 0x0045e200081004ff */
[----:B-1----:R-:W-:-:S02]  /*2f80*/  LOP3.LUT P3, RZ, R6, 0x1, RZ, 0xc0, !PT ;  /* 0x0000000106ff7812 */ /* 0x002fc4000786c0ff */
[----:B------:R-:W-:-:S04]  /*2f90*/  SEL R5, RZ, 0x1, P1 ;  /* 0x00000001ff057807 */ /* 0x000fc80000800000 */
[----:B------:R-:W-:Y:S02]  /*2fa0*/  LOP3.LUT R10, R10, R5, RZ, 0x3c, !PT ;  /* 0x000000050a0a7212 */ /* 0x000fe400078e3cff */
[----:B--2---:R-:W-:-:S04]  /*2fb0*/  SEL R0, RZ, 0x1, P0 ;  /* 0x00000001ff007807 */ /* 0x004fc80000000000 */
[----:B------:R-:W-:Y:S01]  /*2fc0*/  LOP3.LUT R9, R9, R0, RZ, 0x3c, !PT ;  /* 0x0000000009097212 */ /* 0x000fe200078e3cff */
[----:B------:R-:W-:Y:S06]  /*2fd0*/  @P3 BRA `(.L_x_55) ;  /* 0xfffffffc002c3947 */ /* 0x000fec000383ffff */
[----:B------:R-:W-:Y:S01]  /*2fe0*/  ULEA UR5, UR6, UR37, 0x3 ;  /* 0x0000002506057291 */ /* 0x000fe2000f8e18ff */
[----:B------:R-:W-:-:S08]  /*2ff0*/  SHF.L.U32 R3, R12, 0x1f, RZ ;  /* 0x0000001f0c037819 */ /* 0x000fd000000006ff */
[----:B------:R-:W1:Y:S02]  /*3000*/  SYNCS.PHASECHK.TRANS64 P0, [UR5+0x140], R3 ;  /* 0x00014003ff0075a7 */ /* 0x000e640008001005 */
[----:B-1----:R-:W-:Y:S05]  /*3010*/  @P0 BRA `(.L_x_56) ;  /* 0x0000000000080947 */ /* 0x002fea0003800000 */
[----:B------:R-:W1:Y:S02]  /*3020*/  SYNCS.PHASECHK.TRANS64.TRYWAIT P0, [UR5+0x140], R3 ;  /* 0x00014003ff0075a7 */ /* 0x000e640008001105 */
[----:B-1----:R-:W-:Y:S05]  /*3030*/  @!P0 BRA `(.L_x_57) ;  /* 0x0000008c00248947 */ /* 0x002fea0003800000 */
.L_x_56:
[----:B------:R-:W-:-:S04]  /*3040*/  UIADD3 UR4, UPT, UPT, UR6, 0x1, URZ ;  /* 0x0000000106047890 */ /* 0x000fc8000fffe0ff */
[----:B------:R-:W-:-:S04]  /*3050*/  UISETP.NE.AND UP0, UPT, UR4, 0x2, UPT ;  /* 0x000000020400788c */ /* 0x000fc8000bf05270 */
[----:B------:R-:W-:Y:S02]  /*3060*/  USEL UR7, URZ, 0x1, UP0 ;  /* 0x00000001ff077887 */ /* 0x000fe40008000000 */
[----:B------:R-:W-:-:S04]  /*3070*/  USEL UR4, UR4, URZ, UP0 ;  /* 0x000000ff04047287 */ /* 0x000fc80008000000 */
[----:B------:R-:W-:Y:S01]  /*3080*/  ULEA UR4, UR4, UR37, 0x3 ;  /* 0x0000002504047291 */ /* 0x000fe2000f8e18ff */
[----:B-1----:R-:W-:-:S04]  /*3090*/  LOP3.LUT R3, R12, UR7, RZ, 0x3c, !PT ;  /* 0x000000070c037c12 */ /* 0x002fc8000f8e3cff */
[----:B------:R-:W-:-:S04]  /*30a0*/  SHF.L.U32 R0, R3, 0x1f, RZ ;  /* 0x0000001f03007819 */ /* 0x000fc800000006ff */
[----:B------:R-:W1:Y:S02]  /*30b0*/  SYNCS.PHASECHK.TRANS64 P0, [UR4+0x140], R0 ;  /* 0x00014000ff0075a7 */ /* 0x000e640008001004 */
[----:B-1----:R-:W-:Y:S05]  /*30c0*/  @P0 EXIT ;  /* 0x000000000000094d */ /* 0x002fea0003800000 */
[----:B------:R-:W-:Y:S02]  /*30d0*/  SHF.L.U32 R3, R3, 0x1f, RZ ;  /* 0x0000001f03037819 */ /* 0x000fe400000006ff */
[----:B------:R-:W-:-:S07]  /*30e0*/  MOV R0, UR4 ;  /* 0x0000000400007c02 */ /* 0x000fce0008000f00 */
.L_x_58:
[----:B-1----:R1:W2:Y:S02]  /*30f0*/  SYNCS.PHASECHK.TRANS64.TRYWAIT P0, [R0+URZ+0x140], R3 ;  /* 0x00014003000075a7 */ /* 0x0022a400080011ff */
[----:B--2---:R-:W-:Y:S05]  /*3100*/  @!P0 NANOSLEEP.SYNCS 0x989680 ;  /* 0x009896800000895d */ /* 0x004fea0003900000 */
[----:B------:R-:W2:Y:S02]  /*3110*/  @!P0 SYNCS.PHASECHK.TRANS64 P0, [R0+URZ+0x140], R3 ;  /* 0x00014003000085a7 */ /* 0x000ea400080010ff */
[----:B--2---:R-:W-:Y:S05]  /*3120*/  @P0 EXIT ;  /* 0x000000000000094d */ /* 0x004fea0003800000 */
[----:B------:R-:W-:Y:S05]  /*3130*/  BRA `(.L_x_58) ;  /* 0xfffffffc00ec7947 */ /* 0x000fea000383ffff */
.L_x_51:
[----:B------:R-:W-:-:S09]  /*3140*/  UISETP.NE.AND UP1, UPT, UR8, URZ, UPT ;  /* 0x000000ff0800728c */ /* 0x000fd2000bf25270 */
[----:B------:R-:W-:Y:S05]  /*3150*/  BRA.U UP1, `(.L_x_59) ;  /* 0x0000000d01187547 */ /* 0x000fea000b800000 */
[----:B------:R-:W-:Y:S01]  /*3160*/  UMOV UR4, 0x40 ;  /* 0x0000004000047882 */ /* 0x000fe20000000000 */
[----:B------:R-:W-:Y:S01]  /*3170*/  NOP ;  /* 0x0000000000007918 */ /* 0x000fe20000000000 */
[----:B------:R-:W-:Y:S01]  /*3180*/  ULEA UR4, UR37, UR4, 0x18 ;  /* 0x0000000425047291 */ /* 0x000fe2000f8ec0ff */
[----:B------:R-:W-:Y:S02]  /*3190*/  UMOV UR5, 0x400 ;  /* 0x0000040000057882 */ /* 0x000fe40000000000 */
[----:B------:R-:W-:-:S06]  /*31a0*/  ULEA UR37, UR37, UR5, 0x18 ;  /* 0x0000000525257291 */ /* 0x000fcc000f8ec0ff */
[----:B------:R-:W1:Y:S02]  /*31b0*/  LDS.U8 R0, [UR4+0x1c] ;  /* 0x00001c04ff007984 */ /* 0x000e640008000000 */
[----:B-1----:R-:W-:-:S13]  /*31c0*/  ISETP.NE.AND P0, PT, R0, RZ, PT ;  /* 0x000000ff0000720c */ /* 0x002fda0003f05270 */
[----:B------:R-:W-:Y:S05]  /*31d0*/  @P0 BRA `(.L_x_60) ;  /* 0x0000000000580947 */ /* 0x000fea0003800000 */
[----:B------:R-:W-:-:S13]  /*31e0*/  ELECT P0, URZ, PT ;  /* 0x0000000000ff782f */ /* 0x000fda0003800000 */
[----:B------:R-:W-:Y:S05]  /*31f0*/  @!P0 BRA `(.L_x_61) ;  /* 0x0000000000608947 */ /* 0x000fea0003800000 */
[----:B------:R-:W-:Y:S01]  /*3200*/  UMOV UR5, 0x10 ;  /* 0x0000001000057882 */ /* 0x000fe20000000000 */
[----:B------:R-:W-:Y:S01]  /*3210*/  HFMA2 R0, -RZ, RZ, 0, 5.9604644775390625e-08 ;  /* 0x00000001ff007431 */ /* 0x000fe200000001ff */
[----:B------:R-:W-:-:S03]  /*3220*/  MOV R2, 0xffff ;  /* 0x0000ffff00027802 */ /* 0x000fc60000000f00 */
[----:B------:R-:W-:Y:S04]  /*3230*/  DEPBAR.LE SB1, 0x36 ;  /* 0x00009d800000791a */ /* 0x000fe80000000000 */
[----:B------:R-:W1:Y:S02]  /*3240*/  UTCATOMSWS.FIND_AND_SET.ALIGN UP0, UR5, UR5 ;  /* 0x00000005000575e3 */ /* 0x000e640008000800 */
[----:B-1----:R-:W-:Y:S01]  /*3250*/  MOV R3, UR5 ;  /* 0x0000000500037c02 */ /* 0x002fe20008000f00 */
[----:B------:R-:W-:Y:S06]  /*3260*/  BRA.U UP0, `(.L_x_62) ;  /* 0x0000000100187547 */ /* 0x000fec000b800000 */
.L_x_63:
[----:B------:R-:W-:Y:S05]  /*3270*/  NANOSLEEP 0x64 ;  /* 0x000000640000795d */ /* 0x000fea0003800000 */
[----:B------:R-:W-:-:S05]  /*3280*/  UMOV UR5, 0x10 ;  /* 0x0000001000057882 */ /* 0x000fca0000000000 */
[----:B------:R-:W-:Y:S04]  /*3290*/  DEPBAR.LE SB1, 0x36 ;  /* 0x00009d800000791a */ /* 0x000fe80000000000 */
[----:B------:R-:W1:Y:S02]  /*32a0*/  UTCATOMSWS.FIND_AND_SET.ALIGN UP0, UR5, UR5 ;  /* 0x00000005000575e3 */ /* 0x000e640008000800 */
[----:B-1----:R-:W-:Y:S01]  /*32b0*/  MOV R3, UR5 ;  /* 0x0000000500037c02 */ /* 0x002fe20008000f00 */
[----:B------:R-:W-:Y:S05]  /*32c0*/  BRA.U !UP0, `(.L_x_63) ;  /* 0xfffffffd08e87547 */ /* 0x000fea000b83ffff */
.L_x_62:
[-C--:B------:R-:W-:Y:S02]  /*32d0*/  SHF.L.U32 R2, R2, R3.reuse, RZ ;  /* 0x0000000302027219 */ /* 0x080fe400000006ff */
[----:B------:R-:W-:Y:S01]  /*32e0*/  SHF.L.U32 R0, R0, R3, RZ ;  /* 0x0000000300007219 */ /* 0x000fe200000006ff */
[----:B------:R-:W-:Y:S02]  /*32f0*/  IMAD.SHL.U32 R3, R3, 0x20, RZ ;  /* 0x0000002003037824 */ /* 0x000fe400078e00ff */
[----:B------:R1:W-:Y:S04]  /*3300*/  ATOMS.OR RZ, [UR4+0x14], R2 ;  /* 0x00001402ffff798c */ /* 0x0003e8000b000004 */
[----:B------:R1:W-:Y:S04]  /*3310*/  ATOMS.OR RZ, [UR4+0x18], R0 ;  /* 0x00001800ffff798c */ /* 0x0003e8000b000004 */
[----:B------:R1:W-:Y:S01]  /*3320*/  STS [UR37+0x1c0], R3 ;  /* 0x0001c003ff007988 */ /* 0x0003e20008000825 */
[----:B------:R-:W-:Y:S05]  /*3330*/  BRA `(.L_x_61) ;  /* 0x0000000000107947 */ /* 0x000fea0003800000 */
.L_x_60:
[----:B------:R-:W-:Y:S02]  /*3340*/  MOV R0, 0xffffffff ;  /* 0xffffffff00007802 */ /* 0x000fe40000000f00 */
[----:B------:R-:W-:-:S03]  /*3350*/  MOV R2, 0x3380 ;  /* 0x0000338000027802 */ /* 0x000fc60000000f00 */
[----:B------:R1:W-:Y:S04]  /*3360*/  STS [UR37+0x1c0], R0 ;  /* 0x0001c000ff007988 */ /* 0x0003e80008000825 */
[----:B-1-3-5:R-:W-:Y:S05]  /*3370*/  CALL.REL.NOINC `($__internal_1_$__cuda_sm10x_tcgen05_guardrail_trap_phase_invalid_during_alloc) ;  /* 0x0000009000387944 */ /* 0x02afea0003c00000 */
.L_x_61:
[----:B------:R-:W-:Y:S05]  /*3380*/  WARPSYNC.ALL ;  /* 0x0000000000007948 */ /* 0x000fea0003800000 */
[----:B------:R-:W2:Y:S01]  /*3390*/  S2UR UR6, SR_CgaCtaId ;  /* 0x00000000000679c3 */ /* 0x000ea20000008800 */
[----:B------:R-:W-:Y:S01]  /*33a0*/  UMOV UR4, 0x400 ;  /* 0x0000040000047882 */ /* 0x000fe20000000000 */
[----:B------:R-:W-:-:S06]  /*33b0*/  NOP ;  /* 0x0000000000007918 */ /* 0x000fcc0000000000 */
[----:B------:R-:W-:Y:S06]  /*33c0*/  BAR.ARV 0x6, 0xa0 ;  /* 0x0182800000007b1d */ /* 0x000fec0000002000 */
[----:B------:R-:W4:Y:S01]  /*33d0*/  LDCU UR7, c[0x0][0x38c] ;  /* 0x00007180ff0777ac */ /* 0x000f220008000800 */
[----:B------:R-:W-:Y:S01]  /*33e0*/  IMAD.MOV.U32 R11, RZ, RZ, 0x1 ;  /* 0x00000001ff0b7424 */ /* 0x000fe200078e00ff */
[----:B------:R-:W-:Y:S01]  /*33f0*/  CS2R R8, SRZ ;  /* 0x0000000000087805 */ /* 0x000fe2000001ff00 */
[----:B------:R-:W-:Y:S01]  /*3400*/  IMAD.MOV.U32 R10, RZ, RZ, RZ ;  /* 0x000000ffff0a7224 */ /* 0x000fe200078e00ff */
[----:B------:R-:W-:Y:S01]  /*3410*/  UMOV UR17, URZ ;  /* 0x000000ff00117c82 */ /* 0x000fe20008000000 */
[----:B------:R-:W-:Y:S01]  /*3420*/  UMOV UR16, URZ ;  /* 0x000000ff00107c82 */ /* 0x000fe20008000000 */
[----:B------:R-:W-:Y:S01]  /*3430*/  UMOV UR20, 0x0 ;  /* 0x0000000000147882 */ /* 0x000fe20000000000 */
[----:B------:R-:W-:Y:S01]  /*3440*/  UMOV UR21, 0x8408410 ;  /* 0x0840841000157882 */ /* 0x000fe20000000000 */
[----:B--2---:R-:W-:Y:S01]  /*3450*/  ULEA UR6, UR6, UR4, 0x18 ;  /* 0x0000000406067291 */ /* 0x004fe2000f8ec0ff */
[----:B------:R-:W2:Y:S03]  /*3460*/  LDCU UR4, c[0x0][0x38c] ;  /* 0x00007180ff0477ac */ /* 0x000ea60008000800 */
[----:B------:R-:W-:-:S02]  /*3470*/  UIADD3 UR11, UPT, UPT, UR6, 0x1a400, URZ ;  /* 0x0001a400060b7890 */ /* 0x000fc4000fffe0ff */
[----:B----4-:R-:W-:-:S03]  /*3480*/  UIADD3 UR7, UPT, UPT, UR7, 0x1f, URZ ;  /* 0x0000001f07077890 */ /* 0x010fc6000fffe0ff */
[----:B-1----:R-:W1:Y:S01]  /*3490*/  LDS R0, [UR6+0x1c0] ;  /* 0x0001c006ff007984 */ /* 0x002e620008000800 */
[----:B------:R-:W-:Y:S02]  /*34a0*/  UIADD3 UR18, UPT, UPT, UR6, 0xc400, URZ ;  /* 0x0000c40006127890 */ /* 0x000fe4000fffe0ff */
[----:B------:R-:W-:Y:S02]  /*34b0*/  USHF.R.S32.HI UR5, URZ, 0x1f, UR7 ;  /* 0x0000001fff057899 */ /* 0x000fe40008011407 */
[----:B------:R-:W-:Y:S02]  /*34c0*/  USHF.R.U32.HI UR11, URZ, 0x4, UR11 ;  /* 0x00000004ff0b7899 */ /* 0x000fe4000801160b */
[----:B------:R-:W-:Y:S02]  /*34d0*/  ULEA.HI UR5, UR5, UR7, URZ, 0x5 ;  /* 0x0000000705057291 */ /* 0x000fe4000f8f28ff */
[----:B------:R-:W-:Y:S02]  /*34e0*/  USHF.R.U32.HI UR18, URZ, 0x4, UR18 ;  /* 0x00000004ff127899 */ /* 0x000fe40008011612 */
[----:B------:R-:W-:-:S02]  /*34f0*/  USHF.R.S32.HI UR5, URZ, 0x5, UR5 ;  /* 0x00000005ff057899 */ /* 0x000fc40008011405 */
[----:B------:R-:W-:Y:S02]  /*3500*/  ULOP3.LUT UR11, UR11, 0x3fff, URZ, 0xc0, !UPT ;  /* 0x00003fff0b0b7892 */ /* 0x000fe4000f8ec0ff */
[----:B------:R-:W-:Y:S02]  /*3510*/  UISETP.LT.AND UP0, UPT, UR5, 0x1, UPT ;  /* 0x000000010500788c */ /* 0x000fe4000bf01270 */
[----:B------:R-:W-:Y:S02]  /*3520*/  ULOP3.LUT UR18, UR18, 0x3fff, URZ, 0xc0, !UPT ;  /* 0x00003fff12127892 */ /* 0x000fe4000f8ec0ff */
[----:B------:R-:W-:Y:S02]  /*3530*/  USEL UR10, UR5, 0x1, !UP0 ;  /* 0x00000001050a7887 */ /* 0x000fe4000c000000 */
[----:B------:R-:W-:Y:S02]  /*3540*/  ULOP3.LUT UR11, UR11, 0x10000, URZ, 0xfc, !UPT ;  /* 0x000100000b0b7892 */ /* 0x000fe4000f8efcff */
[----:B------:R-:W-:-:S02]  /*3550*/  UIADD3 UR10, UPT, UPT, -UR10, URZ, URZ ;  /* 0x000000ff0a0a7290 */ /* 0x000fc4000fffe1ff */
[----:B--2---:R-:W-:Y:S01]  /*3560*/  UISETP.GE.AND UP3, UPT, UR4, 0x1, UPT ;  /* 0x000000010400788c */ /* 0x004fe2000bf66270 */
[----:B-1----:R-:W-:-:S15]  /*3570*/  R2UR UR19, R0 ;  /* 0x00000000001372ca */ /* 0x002fde00000e0000 */
.L_x_70:
[----:B------:R-:W-:Y:S02]  /*3580*/  LEA R0, R10, UR6, 0x3 ;  /* 0x000000060a007c11 */ /* 0x000fe4000f8e18ff */
[----:B------:R-:W-:Y:S02]  /*3590*/  SHF.L.U32 R5, R9, 0x1f, RZ ;  /* 0x0000001f09057819 */ /* 0x000fe400000006ff */
[----:B------:R-:W-:Y:S01]  /*35a0*/  PLOP3.LUT P0, PT, PT, PT, UP3, 0x80, 0x8 ;  /* 0x000000000008781c */ /* 0x000fe20003f0f038 */
[----:B------:R-:W-:Y:S01]  /*35b0*/  VIADD R3, R0, 0x140 ;  /* 0x0000014000037836 */ /* 0x000fe20000000000 */
[----:B-1----:R-:W1:Y:S02]  /*35c0*/  SYNCS.PHASECHK.TRANS64.TRYWAIT P1, [R0+URZ+0x130], R5 ;  /* 0x00013005000075a7 */ /* 0x002e6400080211ff */
[----:B-1--4-:R-:W-:Y:S09]  /*35d0*/  @!P1 BRA `(.L_x_64) ;  /* 0x0000008400d49947 */ /* 0x012ff20003800000 */
.L_x_172:
[----:B------:R-:W-:Y:S01]  /*35e0*/  LEA R4, R10, UR6, 0x4 ;  /* 0x000000060a047c11 */ /* 0x000fe2000f8e20ff */
[----:B------:R-:W-:Y:S01]  /*35f0*/  @UP3 ULEA UR4, UR16, UR6, 0x3 ;  /* 0x0000000610043291 */ /* 0x000fe2000f8e18ff */
[----:B------:R-:W-:Y:S01]  /*3600*/  PLOP3.LUT P2, PT, PT, PT, PT, 0x80, 0x8 ;  /* 0x000000000008781c */ /* 0x000fe20003f4f070 */
[----:B------:R-:W-:Y:S01]  /*3610*/  ULEA UR9, UR17, UR6, 0x3 ;  /* 0x0000000611097291 */ /* 0x000fe2000f8e18ff */
[----:B------:R-:W-:Y:S02]  /*3620*/  PRMT R3, RZ, 0x654, R3 ;  /* 0x00000654ff037816 */ /* 0x000fe40000000003 */
[----:B-1----:R-:W1:Y:S01]  /*3630*/  LDS.128 R4, [R4+0x1a0] ;  /* 0x0001a00004047984 */ /* 0x002e620000000c00 */
[----:B------:R-:W-:Y:S02]  /*3640*/  @P0 SHF.L.U32 R2, R8, 0x1f, RZ ;  /* 0x0000001f08020819 */ /* 0x000fe400000006ff */
[----:B------:R-:W-:Y:S01]  /*3650*/  SHF.L.U32 R0, R11, 0x1f, RZ ;  /* 0x0000001f0b007819 */ /* 0x000fe200000006ff */
[----:B------:R-:W-:Y:S01]  /*3660*/  @!PT LDS RZ, [RZ] ;  /* 0x00000000fffff984 */ /* 0x000fe20000000800 */
[----:B------:R-:W-:Y:S01]  /*3670*/  @!PT LDS RZ, [RZ] ;  /* 0x00000000fffff984 */ /* 0x000fe20000000800 */
[----:B------:R-:W-:Y:S01]  /*3680*/  @!PT LDS RZ, [RZ] ;  /* 0x00000000fffff984 */ /* 0x000fe20000000800 */
[----:B------:R-:W-:Y:S01]  /*3690*/  @!PT LDS RZ, [RZ] ;  /* 0x00000000fffff984 */ /* 0x000fe20000000800 */
[----:B------:R2:W-:Y:S06]  /*36a0*/  MEMBAR.ALL.CTA ;  /* 0x0000000000007992 */ /* 0x0005ec0000008000 */
[----:B--2---:R-:W2:Y:S02]  /*36b0*/  FENCE.VIEW.ASYNC.S ;  /* 0x00000000000073c6 */ /* 0x004ea40000000000 */
[----:B--2---:R2:W-:Y:S01]  /*36c0*/  SYNCS.ARRIVE.TRANS64.RED.A1T0 RZ, [R3+URZ], RZ ;  /* 0x000000ff03ff79a7 */ /* 0x0045e200081004ff */
[----:B------:R2:W4:Y:S01]  /*36d0*/  @P0 SYNCS.PHASECHK.TRANS64.TRYWAIT P2, [UR4], R2 ;  /* 0x00000002ff0005a7 */ /* 0x0005220008041104 */
[----:B-1----:R-:W-:Y:S01]  /*36e0*/  LOP3.LUT P1, RZ, R6, 0x1, RZ, 0xc0, !PT ;  /* 0x0000000106ff7812 */ /* 0x002fe2000782c0ff */
[----:B------:R-:W1:Y:S02]  /*36f0*/  SYNCS.PHASECHK.TRANS64.TRYWAIT P0, [UR9+0x160], R0 ;  /* 0x00016000ff0075a7 */ /* 0x000e640008001109 */
[----:B-12-4-:R-:W-:Y:S10]  /*3700*/  @!P0 BRA `(.L_x_65) ;  /* 0x00000084009c8947 */ /* 0x016ff40003800000 */
.L_x_174:
[----:B------:R-:W-:Y:S01]  /*3710*/  IADD3 R10, PT, PT, R10, 0x1, RZ ;  /* 0x000000010a0a7810 */ /* 0x000fe20007ffe0ff */
[----:B------:R-:W-:Y:S06]  /*3720*/  BRA.U !UP3, `(.L_x_66) ;  /* 0x000000010b8c7547 */ /* 0x000fec000b800000 */
[----:B------:R-:W-:Y:S02]  /*3730*/  ULEA UR8, UR17, UR19, 0x8 ;  /* 0x0000001311087291 */ /* 0x000fe4000f8e40ff */
[----:B------:R-:W-:Y:S01]  /*3740*/  UPLOP3.LUT UP4, UPT, UPT, UPT, UPT, 0x40, 0x4 ;  /* 0x000000000004789c */ /* 0x000fe20003f8e870 */
[----:B------:R-:W-:Y:S01]  /*3750*/  UMOV UR15, UR10 ;  /* 0x0000000a000f7c82 */ /* 0x000fe20008000000 */
[----:B------:R-:W-:Y:S01]  /*3760*/  UMOV UR14, UR5 ;  /* 0x00000005000e7c82 */ /* 0x000fe20008000000 */
[----:B------:R-:W-:-:S08]  /*3770*/  UMOV UR13, UR16 ;  /* 0x00000010000d7c82 */ /* 0x000fd00008000000 */
.L_x_69:
[----:B------:R-:W-:Y:S02]  /*3780*/  UIADD3 UR15, UPT, UPT, UR15, 0x1, URZ ;  /* 0x000000010f0f7890 */ /* 0x000fe4000fffe0ff */
[----:B--2---:R-:W-:Y:S02]  /*3790*/  ULEA UR7, UR13, UR6, 0x3 ;  /* 0x000000060d077291 */ /* 0x004fe4000f8e18ff */
[----:B------:R-:W-:Y:S01]  /*37a0*/  UISETP.NE.AND UP0, UPT, UR15, URZ, UPT ;  /* 0x000000ff0f00728c */ /* 0x000fe2000bf05270 */
[----:B----4-:R-:W-:Y:S10]  /*37b0*/  @P2 BRA `(.L_x_67) ;  /* 0x00000000000c2947 */ /* 0x010ff40003800000 */
[----:B-1----:R-:W-:Y:S04]  /*37c0*/  SHF.L.U32 R3, R8, 0x1f, RZ ;  /* 0x0000001f08037819 */ /* 0x002fe800000006ff */
[----:B------:R-:W1:Y:S02]  /*37d0*/  SYNCS.PHASECHK.TRANS64.TRYWAIT P0, [UR7], R3 ;  /* 0x00000003ff0075a7 */ /* 0x000e640008001107 */
[----:B-1----:R-:W-:Y:S05]  /*37e0*/  @!P0 BRA `(.L_x_68) ;  /* 0x00000084007c8947 */ /* 0x002fea0003800000 */
.L_x_67:
[----:B------:R-:W-:Y:S01]  /*37f0*/  UISETP.NE.AND UP1, UPT, UR14, 0x1, UPT ;  /* 0x000000010e00788c */ /* 0x000fe2000bf25270 */
[----:B------:R-:W-:Y:S01]  /*3800*/  PLOP3.LUT P2, PT, PT, PT, PT, 0x80, 0x8 ;  /* 0x000000000008781c */ /* 0x000fe20003f4f070 */
[----:B------:R-:W-:Y:S02]  /*3810*/  UIADD3 UR16, UPT, UPT, UR13, 0x1, URZ ;  /* 0x000000010d107890 */ /* 0x000fe4000fffe0ff */
[----:B------:R-:W-:Y:S02]  /*3820*/  ULEA UR22, UR13, UR11, 0x9 ;  /* 0x0000000b0d167291 */ /* 0x000fe4000f8e48ff */
[----:B------:R-:W-:Y:S01]  /*3830*/  UISETP.NE.AND UP2, UPT, UR16, 0xe, UPT ;  /* 0x0000000e1000788c */ /* 0x000fe2000bf45270 */
[----:B------:R-:W-:Y:S01]  /*3840*/  PLOP3.LUT P0, PT, PT, PT, UP1, 0x80, 0x8 ;  /* 0x000000000008781c */ /* 0x000fe20003f0f018 */
[----:B------:R-:W-:Y:S02]  /*3850*/  UIADD3 UR7, UPT, UPT, UR7, 0x70, URZ ;  /* 0x0000007007077890 */ /* 0x000fe4000fffe0ff */
[----:B------:R-:W-:Y:S02]  /*3860*/  USEL UR12, URZ, 0x1, UP2 ;  /* 0x00000001ff0c7887 */ /* 0x000fe40009000000 */
[----:B------:R-:W-:Y:S01]  /*3870*/  USEL UR16, UR16, URZ, UP2 ;  /* 0x000000ff10107287 */ /* 0x000fe20009000000 */
[----:B------:R-:W-:Y:S01]  /*3880*/  UMOV UR23, 0xc0004010 ;  /* 0xc000401000177882 */ /* 0x000fe20000000000 */
[----:B------:R-:W-:Y:S02]  /*3890*/  UMOV UR25, 0x40004040 ;  /* 0x4000404000197882 */ /* 0x000fe40000000000 */
[----:B------:R-:W-:Y:S01]  /*38a0*/  @UP1 ULEA UR4, UR16, UR6, 0x3 ;  /* 0x0000000610041291 */ /* 0x000fe2000f8e18ff */
[----:B------:R-:W-:Y:S01]  /*38b0*/  LOP3.LUT R8, R8, UR12, RZ, 0x3c, !PT ;  /* 0x0000000c08087c12 */ /* 0x000fe2000f8e3cff */
[----:B------:R-:W-:Y:S03]  /*38c0*/  UIADD3 UR14, UPT, UPT, UR14, -0x1, URZ ;  /* 0xffffffff0e0e7890 */ /* 0x000fe6000fffe0ff */
[----:B-1----:R-:W-:Y:S04]  /*38d0*/  @P0 SHF.L.U32 R0, R8, 0x1f, RZ ;  /* 0x0000001f08000819 */ /* 0x002fe800000006ff */
[----:B------:R2:W4:Y:S01]  /*38e0*/  @P0 SYNCS.PHASECHK.TRANS64.TRYWAIT P2, [UR4], R0 ;  /* 0x00000000ff0005a7 */ /* 0x0005220008041104 */
[----:B------:R-:W-:Y:S03]  /*38f0*/  USHF.L.U32 UR4, UR13, 0x8, URZ ;  /* 0x000000080d047899 */ /* 0x000fe600080006ff */
[----:B------:R-:W-:Y:S01]  /*3900*/  UMOV UR13, UR16 ;  /* 0x00000010000d7c82 */ /* 0x000fe20008000000 */
[----:B------:R-:W-:Y:S09]  /*3910*/  UIADD3 UR24, UPT, UPT, UR18, UR4, URZ ;  /* 0x0000000412187290 */ /* 0x000ff2000fffe0ff */
[----:B------:R2:W-:Y:S01]  /*3920*/  UTCQMMA gdesc[UR24], gdesc[UR22], tmem[UR8], tmem[UR20], idesc[UR21], UP4 ;  /* 0x00ff1416180075ea */ /* 0x0005e2000a000308 */
[----:B------:R-:W-:Y:S01]  /*3930*/  UPLOP3.LUT UP4, UPT, UPT, UPT, UPT, 0x80, 0x8 ;  /* 0x000000000008789c */ /* 0x000fe20003f8f070 */
[----:B------:R2:W-:Y:S01]  /*3940*/  UTCBAR [UR7], URZ ;  /* 0x000000ff070073e9 */ /* 0x0005e200080000ff */
[----:B------:R-:W-:Y:S09]  /*3950*/  BRA.U UP0, `(.L_x_69) ;  /* 0xfffffffd00887547 */ /* 0x000ff2000b83ffff */
.L_x_66:
[----:B------:R-:W-:Y:S01]  /*3960*/  UIADD3 UR17, UPT, UPT, UR17, 0x1, URZ ;  /* 0x0000000111117890 */ /* 0x000fe2000fffe0ff */
[C---:B------:R-:W-:Y:S01]  /*3970*/  ISETP.NE.AND P0, PT, R10.reuse, 0x2, PT ;  /* 0x000000020a00780c */ /* 0x040fe20003f05270 */
[----:B------:R-:W-:Y:S02]  /*3980*/  UIADD3 UR9, UPT, UPT, UR9, 0x150, URZ ;  /* 0x0000015009097890 */ /* 0x000fe4000fffe0ff */
[----:B------:R-:W-:Y:S01]  /*3990*/  UISETP.NE.AND UP0, UPT, UR17, 0x2, UPT ;  /* 0x000000021100788c */ /* 0x000fe2000bf05270 */
[----:B-12---:R-:W-:Y:S02]  /*39a0*/  SEL R0, RZ, 0x1, P0 ;  /* 0x00000001ff007807 */ /* 0x006fe40000000000 */
[----:B------:R-:W-:Y:S01]  /*39b0*/  SEL R10, R10, RZ, P0 ;  /* 0x000000ff0a0a7207 */ /* 0x000fe20000000000 */
[----:B------:R-:W-:Y:S01]  /*39c0*/  USEL UR4, URZ, 0x1, UP0 ;  /* 0x00000001ff047887 */ /* 0x000fe20008000000 */
[----:B------:R-:W-:Y:S01]  /*39d0*/  LOP3.LUT R9, R9, R0, RZ, 0x3c, !PT ;  /* 0x0000000009097212 */ /* 0x000fe200078e3cff */
[----:B------:R-:W-:Y:S01]  /*39e0*/  USEL UR17, UR17, URZ, UP0 ;  /* 0x000000ff11117287 */ /* 0x000fe20008000000 */
[----:B------:R1:W-:Y:S03]  /*39f0*/  UTCBAR [UR9], URZ ;  /* 0x000000ff090073e9 */ /* 0x0003e600080000ff */
[----:B------:R-:W-:Y:S01]  /*3a00*/  LOP3.LUT R11, R11, UR4, RZ, 0x3c, !PT ;  /* 0x000000040b0b7c12 */ /* 0x000fe2000f8e3cff */
[----:B------:R-:W-:Y:S07]  /*3a10*/  @P1 BRA `(.L_x_70) ;  /* 0xfffffff800d81947 */ /* 0x000fee000383ffff */
[----:B------:R-:W2:Y:S01]  /*3a20*/  S2UR UR4, SR_CgaCtaId ;  /* 0x00000000000479c3 */ /* 0x000ea20000008800 */
[----:B------:R-:W-:Y:S01]  /*3a30*/  ELECT P0, URZ, PT ;  /* 0x0000000000ff782f */ /* 0x000fe20003800000 */
[----:B------:R-:W-:Y:S01]  /*3a40*/  IMAD.MOV.U32 R0, RZ, RZ, 0x1 ;  /* 0x00000001ff007424 */ /* 0x000fe200078e00ff */
[----:B------:R-:W-:Y:S01]  /*3a50*/  UIADD3 UR6, UPT, UPT, UR6, 0x160, URZ ;  /* 0x0000016006067890 */ /* 0x000fe2000fffe0ff */
[----:B------:R-:W-:Y:S01]  /*3a60*/  SHF.L.U32 R3, R11, 0x1f, RZ ;  /* 0x0000001f0b037819 */ /* 0x000fe200000006ff */
[----:B------:R-:W-:-:S03]  /*3a70*/  UMOV UR5, 0x40 ;  /* 0x0000004000057882 */ /* 0x000fc60000000000 */
[----:B------:R-:W-:Y:S01]  /*3a80*/  UVIRTCOUNT.DEALLOC.SMPOOL 0x80 ;  /* 0x000000800000784c */ /* 0x000fe20000000000 */
[----:B--2---:R-:W-:Y:S02]  /*3a90*/  ULEA UR4, UR4, UR5, 0x18 ;  /* 0x0000000504047291 */ /* 0x004fe4000f8ec0ff */
[----:B------:R-:W-:-:S07]  /*3aa0*/  ULEA UR5, UR17, UR6, 0x3 ;  /* 0x0000000611057291 */ /* 0x000fce000f8e18ff */
[----:B------:R2:W-:Y:S02]  /*3ab0*/  @P0 STS.U8 [UR4+0x1c], R0 ;  /* 0x00001c00ff000988 */ /* 0x0005e40008000004 */
[----:B------:R-:W3:Y:S02]  /*3ac0*/  SYNCS.PHASECHK.TRANS64.TRYWAIT P0, [UR5], R3 ;  /* 0x00000003ff0075a7 */ /* 0x000ee40008001105 */
[----:B--23--:R-:W-:Y:S05]  /*3ad0*/  @!P0 BRA `(.L_x_71) ;  /* 0x0000008000d88947 */ /* 0x00cfea0003800000 */
.L_x_177:
[----:B------:R-:W-:-:S04]  /*3ae0*/  UIADD3 UR7, UPT, UPT, UR17, 0x1, URZ ;  /* 0x0000000111077890 */ /* 0x000fc8000fffe0ff */
[----:B------:R-:W-:-:S04]  /*3af0*/  UISETP.NE.AND UP0, UPT, UR7, 0x2, UPT ;  /* 0x000000020700788c */ /* 0x000fc8000bf05270 */
[----:B------:R-:W-:Y:S02]  /*3b00*/  USEL UR5, URZ, 0x1, UP0 ;  /* 0x00000001ff057887 */ /* 0x000fe40008000000 */
[----:B------:R-:W-:-:S04]  /*3b10*/  USEL UR7, UR7, URZ, UP0 ;  /* 0x000000ff07077287 */ /* 0x000fc80008000000 */
[----:B------:R-:W-:Y:S01]  /*3b20*/  ULEA UR7, UR7, UR6, 0x3 ;  /* 0x0000000607077291 */ /* 0x000fe2000f8e18ff */
[----:B--2---:R-:W-:-:S04]  /*3b30*/  LOP3.LUT R3, R11, UR5, RZ, 0x3c, !PT ;  /* 0x000000050b037c12 */ /* 0x004fc8000f8e3cff */
[----:B------:R-:W-:-:S04]  /*3b40*/  SHF.L.U32 R3, R3, 0x1f, RZ ;  /* 0x0000001f03037819 */ /* 0x000fc800000006ff */
[----:B------:R-:W2:Y:S02]  /*3b50*/  SYNCS.PHASECHK.TRANS64.TRYWAIT P0, [UR7], R3 ;  /* 0x00000003ff0075a7 */ /* 0x000ea40008001107 */
[----:B--2---:R-:W-:Y:S05]  /*3b60*/  @!P0 BRA `(.L_x_72) ;  /* 0x0000008000cc8947 */ /* 0x004fea0003800000 */
.L_x_179:
[----:B------:R-:W-:Y:S01]  /*3b70*/  NOP ;  /* 0x0000000000007918 */ /* 0x000fe20000000000 */
[----:B--2---:R-:W2:Y:S01]  /*3b80*/  LDS R0, [UR4+0x14] ;  /* 0x00001404ff007984 */ /* 0x004ea20008000800 */
[----:B------:R-:W-:Y:S01]  /*3b90*/  ULOP3.LUT UR6, UR19, 0xffff, URZ, 0xc0, !UPT ;  /* 0x0000ffff13067892 */ /* 0x000fe2000f8ec0ff */
[----:B------:R-:W-:Y:S01]  /*3ba0*/  UMOV UR8, 0xffff ;  /* 0x0000ffff00087882 */ /* 0x000fe20000000000 */
[----:B------:R-:W-:Y:S02]  /*3bb0*/  UMOV UR5, 0x1 ;  /* 0x0000000100057882 */ /* 0x000fe40000000000 */
[----:B------:R-:W-:-:S04]  /*3bc0*/  USHF.R.U32.HI UR6, URZ, 0x5, UR6 ;  /* 0x00000005ff067899 */ /* 0x000fc80008011606 */
[----:B------:R-:W-:Y:S02]  /*3bd0*/  USHF.L.U32 UR8, UR8, UR6, URZ ;  /* 0x0000000608087299 */ /* 0x000fe400080006ff */
[----:B------:R-:W-:-:S04]  /*3be0*/  USHF.L.U32 UR5, UR5, UR6, URZ ;  /* 0x0000000605057299 */ /* 0x000fc800080006ff */
[----:B--2---:R-:W-:-:S04]  /*3bf0*/  LOP3.LUT R0, R0, UR8, RZ, 0xc0, !PT ;  /* 0x0000000800007c12 */ /* 0x004fc8000f8ec0ff */
[----:B------:R-:W-:-:S13]  /*3c00*/  ISETP.NE.AND P0, PT, R0, UR8, PT ;  /* 0x0000000800007c0c */ /* 0x000fda000bf05270 */
[----:B------:R-:W-:Y:S05]  /*3c10*/  @P0 BRA `(.L_x_73) ;  /* 0x0000000000580947 */ /* 0x000fea0003800000 */
[----:B------:R-:W2:Y:S02]  /*3c20*/  LDS R0, [UR4+0x18] ;  /* 0x00001804ff007984 */ /* 0x000ea40008000800 */
[----:B--2---:R-:W-:-:S04]  /*3c30*/  LOP3.LUT R0, R0, UR5, RZ, 0xc0, !PT ;  /* 0x0000000500007c12 */ /* 0x004fc8000f8ec0ff */
[----:B------:R-:W-:-:S13]  /*3c40*/  ISETP.NE.AND P0, PT, R0, UR5, PT ;  /* 0x0000000500007c0c */ /* 0x000fda000bf05270 */
[----:B------:R-:W-:Y:S05]  /*3c50*/  @P0 BRA `(.L_x_74) ;  /* 0x00000000003c0947 */ /* 0x000fea0003800000 */
[----:B------:R-:W2:Y:S01]  /*3c60*/  S2R R2, SR_LANEID ;  /* 0x0000000000027919 */ /* 0x000ea20000000000 */
[----:B------:R-:W-:Y:S01]  /*3c70*/  ULOP3.LUT UR8, URZ, UR8, URZ, 0x33, !UPT ;  /* 0x00000008ff087292 */ /* 0x000fe2000f8e33ff */
[----:B------:R-:W-:Y:S01]  /*3c80*/  LOP3.LUT R4, RZ, UR5, RZ, 0x33, !PT ;  /* 0x00000005ff047c12 */ /* 0x000fe2000f8e33ff */
[----:B------:R-:W-:Y:S02]  /*3c90*/  VOTEU.ANY UR7, UPT, PT ;  /* 0x0000000000077886 */ /* 0x000fe400038e0100 */
[----:B------:R-:W-:Y:S01]  /*3ca0*/  UFLO.U32 UR7, UR7 ;  /* 0x00000007000772bd */ /* 0x000fe200080e0000 */
[----:B------:R-:W3:Y:S01]  /*3cb0*/  REDUX UR5, R4 ;  /* 0x00000000040573c4 */ /* 0x000ee20000000000 */
[----:B------:R-:W-:-:S06]  /*3cc0*/  IMAD.U32 R0, RZ, RZ, UR8 ;  /* 0x00000008ff007e24 */ /* 0x000fcc000f8e00ff */
[----:B------:R1:W-:Y:S01]  /*3cd0*/  UTCATOMSWS.AND URZ, UR8 ;  /* 0x0000000800ff79e3 */ /* 0x0003e20008000000 */
[----:B------:R-:W4:Y:S01]  /*3ce0*/  REDUX UR6, R0 ;  /* 0x00000000000673c4 */ /* 0x000f220000000000 */
[----:B--2---:R-:W-:Y:S01]  /*3cf0*/  ISETP.EQ.U32.AND P0, PT, R2, UR7, PT ;  /* 0x0000000702007c0c */ /* 0x004fe2000bf02070 */
[----:B---3--:R-:W-:Y:S01]  /*3d00*/  IMAD.U32 R2, RZ, RZ, UR5 ;  /* 0x00000005ff027e24 */ /* 0x008fe2000f8e00ff */
[----:B----4-:R-:W-:-:S11]  /*3d10*/  MOV R3, UR6 ;  /* 0x0000000600037c02 */ /* 0x010fd60008000f00 */
[----:B------:R1:W-:Y:S04]  /*3d20*/  @P0 ATOMS.AND RZ, [UR4+0x14], R3 ;  /* 0x00001403ffff098c */ /* 0x0003e8000a800004 */
[----:B------:R1:W-:Y:S01]  /*3d30*/  @P0 ATOMS.AND RZ, [UR4+0x18], R2 ;  /* 0x00001802ffff098c */ /* 0x0003e2000a800004 */
[----:B------:R-:W-:Y:S05]  /*3d40*/  BRA `(.L_x_75) ;  /* 0x0000000000147947 */ /* 0x000fea0003800000 */
.L_x_74:
[----:B------:R-:W-:Y:S02]  /*3d50*/  MOV R2, 0x3d70 ;  /* 0x00003d7000027802 */ /* 0x000fe40000000f00 */
[----:B-1--45:R-:W-:Y:S05]  /*3d60*/  CALL.REL.NOINC `($__internal_0_$__cuda_sm10x_tcgen05_guardrail_trap_col_being_dealloced_not_returned_by_alloc) ;  /* 0x0000008400b07944 */ /* 0x032fea0003c00000 */
[----:B------:R-:W-:Y:S05]  /*3d70*/  BRA `(.L_x_75) ;  /* 0x0000000000087947 */ /* 0x000fea0003800000 */
.L_x_73:
[----:B------:R-:W-:Y:S02]  /*3d80*/  MOV R2, 0x3da0 ;  /* 0x00003da000027802 */ /* 0x000fe40000000f00 */
[----:B-1--45:R-:W-:Y:S05]  /*3d90*/  CALL.REL.NOINC `($__internal_2_$__cuda_sm10x_tcgen05_guardrail_trap_unallocated_columns_being_dealloced) ;  /* 0x0000008400bc7944 */ /* 0x032fea0003c00000 */
.L_x_75:
[----:B------:R-:W-:Y:S01]  /*3da0*/  NOP ;  /* 0x0000000000007918 */ /* 0x000fe20000000000 */
[----:B-1----:R-:W-:Y:S05]  /*3db0*/  EXIT ;  /* 0x000000000000794d */ /* 0x002fea0003800000 */
.L_x_59:
[----:B------:R-:W-:-:S09]  /*3dc0*/  UISETP.NE.OR UP2, UPT, UR8, 0x3, !UP2 ;  /* 0x000000030800788c */ /* 0x000fd2000d745670 */
[----:B------:R-:W-:Y:S05]  /*3dd0*/  BRA.U UP2, `(.L_x_76) ;  /* 0x0000001102147547 */ /* 0x000fea000b800000 */
[----:B------:R-:W1:Y:S01]  /*3de0*/  LDC R0, c[0x0][0xb30] ;  /* 0x0002cc00ff007b82 */ /* 0x000e620000000800 */
[----:B------:R-:W2:Y:S01]  /*3df0*/  LDCU.64 UR8, c[0x0][0x888] ;  /* 0x00011100ff0877ac */ /* 0x000ea20008000a00 */
[----:B------:R-:W-:Y:S02]  /*3e00*/  HFMA2 R29, -RZ, RZ, 0, 0 ;  /* 0x00000000ff1d7431 */ /* 0x000fe400000001ff */
[----:B------:R-:W-:Y:S01]  /*3e10*/  IMAD.MOV.U32 R31, RZ, RZ, 0x1 ;  /* 0x00000001ff1f7424 */ /* 0x000fe200078e00ff */
[----:B------:R-:W-:Y:S01]  /*3e20*/  MOV R23, 0x2000 ;  /* 0x0000200000177802 */ /* 0x000fe20000000f00 */
[----:B------:R-:W4:Y:S01]  /*3e30*/  LDCU.64 UR4, c[0x0][0x890] ;  /* 0x00011200ff0477ac */ /* 0x000f220008000a00 */
[----:B------:R-:W-:Y:S01]  /*3e40*/  IMAD.MOV.U32 R30, RZ, RZ, RZ ;  /* 0x000000ffff1e7224 */ /* 0x000fe200078e00ff */
[----:B------:R-:W3:Y:S01]  /*3e50*/  LDC R19, c[0x0][0x370] ;  /* 0x0000dc00ff137b82 */ /* 0x000ee20000000800 */
[----:B------:R-:W-:Y:S01]  /*3e60*/  UMOV UR7, 0x400 ;  /* 0x0000040000077882 */ /* 0x000fe20000000000 */
[----:B------:R-:W-:-:S02]  /*3e70*/  UPLOP3.LUT UP1, UPT, UPT, UPT, UPT, 0x40, 0x4 ;  /* 0x000000000004789c */ /* 0x000fc40003f2e870 */
[----:B------:R-:W-:-:S04]  /*3e80*/  ULEA UR7, UR37, UR7, 0x18 ;  /* 0x0000000725077291 */ /* 0x000fc8000f8ec0ff */
[----:B------:R-:W3:Y:S01]  /*3e90*/  LDC R2, c[0x0][0xb0c] ;  /* 0x0002c300ff027b82 */ /* 0x000ee20000000800 */
[----:B------:R-:W-:Y:S02]  /*3ea0*/  UIADD3 UR13, UPT, UPT, UR7, 0xf8, URZ ;  /* 0x000000f8070d7890 */ /* 0x000fe4000fffe0ff */
[----:B--2---:R-:W-:Y:S02]  /*3eb0*/  UISETP.NE.U32.AND UP2, UPT, UR8, URZ, UPT ;  /* 0x000000ff0800728c */ /* 0x004fe4000bf45070 */
[----:B------:R-:W-:Y:S02]  /*3ec0*/  UIADD3 UR33, UPT, UPT, UR7, 0xe0, URZ ;  /* 0x000000e007217890 */ /* 0x000fe4000fffe0ff */
[----:B----4-:R-:W-:Y:S01]  /*3ed0*/  UISETP.NE.U32.AND UP3, UPT, UR4, URZ, UPT ;  /* 0x000000ff0400728c */ /* 0x010fe2000bf65070 */
[----:B------:R-:W2:Y:S01]  /*3ee0*/  LDC R18, c[0x0][0xb20] ;  /* 0x0002c800ff127b82 */ /* 0x000ea20000000800 */
[----:B-1----:R-:W-:Y:S01]  /*3ef0*/  ISETP.NE.AND P1, PT, R0, 0x1, PT ;  /* 0x000000010000780c */ /* 0x002fe20003f25270 */
[----:B------:R-:W-:-:S02]  /*3f00*/  UISETP.NE.AND.EX UP2, UPT, UR9, URZ, UPT, UP2 ;  /* 0x000000ff0900728c */ /* 0x000fc4000bf45320 */
[----:B------:R-:W-:Y:S02]  /*3f10*/  UIADD3 UR25, UPT, UPT, UR7, 0xe8, URZ ;  /* 0x000000e807197890 */ /* 0x000fe4000fffe0ff */
[----:B------:R-:W-:Y:S02]  /*3f20*/  UIADD3 UR17, UPT, UPT, UR7, 0xf0, URZ ;  /* 0x000000f007117890 */ /* 0x000fe4000fffe0ff */
[----:B------:R-:W1:Y:S01]  /*3f30*/  LDC.64 R32, c[0x0][0x348] ;  /* 0x0000d200ff207b82 */ /* 0x000e620000000a00 */
[----:B------:R-:W-:Y:S02]  /*3f40*/  UPRMT UR13, UR37, 0x654, UR13 ;  /* 0x00000654250d7896 */ /* 0x000fe4000800000d */
[----:B------:R-:W-:-:S05]  /*3f50*/  UISETP.NE.AND.EX UP3, UPT, UR5, URZ, UPT, UP3 ;  /* 0x000000ff0500728c */ /* 0x000fca000bf65330 */
[----:B------:R-:W4:Y:S08]  /*3f60*/  LDC.64 R16, c[0x0][0xb10] ;  /* 0x0002c400ff107b82 */ /* 0x000f300000000a00 */
[----:B------:R-:W1:Y:S08]  /*3f70*/  LDC.64 R6, c[0x0][0xb18] ;  /* 0x0002c600ff067b82 */ /* 0x000e700000000a00 */
[----:B------:R-:W1:Y:S08]  /*3f80*/  LDC.64 R4, c[0x0][0xb28] ;  /* 0x0002ca00ff047b82 */ /* 0x000e700000000a00 */
[----:B--23--:R-:W1:Y:S02]  /*3f90*/  LDC R22, c[0x0][0x374] ;  /* 0x0000dd00ff167b82 */ /* 0x00ce640000000800 */
.L_x_87:
[C---:B------:R-:W-:Y:S02]  /*3fa0*/  LEA R0, R30.reuse, UR7, 0x3 ;  /* 0x000000071e007c11 */ /* 0x040fe4000f8e18ff */
[----:B------:R-:W-:Y:S02]  /*3fb0*/  SHF.L.U32 R3, R29, 0x1f, RZ ;  /* 0x0000001f1d037819 */ /* 0x000fe400000006ff */
[----:B------:R-:W-:Y:S02]  /*3fc0*/  LEA R24, R30, UR7, 0x4 ;  /* 0x000000071e187c11 */ /* 0x000fe4000f8e20ff */
[----:B--2---:R-:W2:Y:S02]  /*3fd0*/  SYNCS.PHASECHK.TRANS64.TRYWAIT P0, [R0+URZ+0x130], R3 ;  /* 0x00013003000075a7 */ /* 0x004ea400080011ff */
[----:B--2---:R-:W-:Y:S05]  /*3fe0*/  @!P0 BRA `(.L_x_77) ;  /* 0x0000007c00c48947 */ /* 0x004fea0003800000 */
.L_x_180:
[----:B------:R-:W-:Y:S01]  /*3ff0*/  ISETP.GE.AND P0, PT, R72, 0x1, PT ;  /* 0x000000014800780c */ /* 0x000fe20003f06270 */
[----:B------:R-:W3:Y:S01]  /*4000*/  LDS.128 R24, [R24+0x1a0] ;  /* 0x0001a00018187984 */ /* 0x000ee20000000c00 */
[----:B--2---:R-:W-:Y:S01]  /*4010*/  VIADD R0, R0, 0x140 ;  /* 0x0000014000007836 */ /* 0x004fe20000000000 */
[----:B------:R-:W-:Y:S01]  /*4020*/  @!PT LDS RZ, [RZ] ;  /* 0x00000000fffff984 */ /* 0x000fe20000000800 */
[----:B------:R-:W-:Y:S01]  /*4030*/  @!PT LDS RZ, [RZ] ;  /* 0x00000000fffff984 */ /* 0x000fe20000000800 */
[----:B------:R-:W-:Y:S01]  /*4040*/  @!PT LDS RZ, [RZ] ;  /* 0x00000000fffff984 */ /* 0x000fe20000000800 */
[----:B------:R-:W-:Y:S01]  /*4050*/  @!PT LDS RZ, [RZ] ;  /* 0x00000000fffff984 */ /* 0x000fe20000000800 */
[----:B------:R2:W-:Y:S06]  /*4060*/  MEMBAR.ALL.CTA ;  /* 0x0000000000007992 */ /* 0x0005ec0000008000 */
[----:B--2---:R-:W2:Y:S01]  /*4070*/  FENCE.VIEW.ASYNC.S ;  /* 0x00000000000073c6 */ /* 0x004ea20000000000 */
[----:B------:R-:W-:Y:S04]  /*4080*/  PRMT R0, RZ, 0x654, R0 ;  /* 0x00000654ff007816 */ /* 0x000fe80000000000 */
[----:B--2---:R2:W-:Y:S01]  /*4090*/  SYNCS.ARRIVE.TRANS64.RED.A1T0 RZ, [R0+URZ], RZ ;  /* 0x000000ff00ff79a7 */ /* 0x0045e200081004ff */
[----:B---3--:R-:W-:Y:S11]  /*40a0*/  LOP3.LUT P3, RZ, R26, 0x1, RZ, 0xc0, !PT ;  /* 0x000000011aff7812 */ /* 0x008ff6000786c0ff */
[----:B------:R-:W-:Y:S02]  /*40b0*/  @!UPT UIADD3 URZ, UPT, UPT, URZ, URZ, URZ ;  /* 0x000000fffffff290 */ /* 0x000fe4000fffe0ff */
[----:B------:R-:W-:Y:S02]  /*40c0*/  @P3 MOV R13, R24 ;  /* 0x00000018000d3202 */ /* 0x000fe40000000f00 */
[----:B------:R-:W-:Y:S01]  /*40d0*/  @P3 LOP3.LUT R8, R25, 0xffff, RZ, 0xc0, !PT ;  /* 0x0000ffff19083812 */ /* 0x000fe200078ec0ff */
[----:B--2---:R-:W-:Y:S06]  /*40e0*/  @!P0 BRA `(.L_x_78) ;  /* 0x0000000000a48947 */ /* 0x004fec0003800000 */
[----:B-1----:R-:W-:Y:S01]  /*40f0*/  IMAD.HI.U32 R35, R22, R7, RZ ;  /* 0x0000000716237227 */ /* 0x002fe200078e00ff */
[----:B------:R-:W-:Y:S02]  /*4100*/  ISETP.NE.AND P0, PT, R6, 0x1, PT ;  /* 0x000000010600780c */ /* 0x000fe40003f05270 */
[----:B------:R-:W-:Y:S01]  /*4110*/  ISETP.NE.AND P2, PT, R72, 0x1, PT ;  /* 0x000000014800780c */ /* 0x000fe20003f45270 */
[----:B----4-:R-:W-:Y:S01]  /*4120*/  IMAD.HI.U32 R34, R19, R16, RZ ;  /* 0x0000001013227227 */ /* 0x010fe200078e00ff */
[----:B------:R-:W-:Y:S02]  /*4130*/  SHF.R.U32.HI R35, RZ, R18, R35 ;  /* 0x00000012ff237219 */ /* 0x000fe40000011623 */
[----:B------:R-:W-:Y:S01]  /*4140*/  ISETP.NE.AND P4, PT, R2, 0x1, PT ;  /* 0x000000010200780c */ /* 0x000fe20003f85270 */
[----:B------:R-:W-:Y:S01]  /*4150*/  IMAD.HI.U32 R36, R13, R16, RZ ;  /* 0x000000100d247227 */ /* 0x000fe200078e00ff */
[----:B------:R-:W-:Y:S02]  /*4160*/  SHF.R.U32.HI R34, RZ, R17, R34 ;  /* 0x00000011ff227219 */ /* 0x000fe40000011622 */
[----:B------:R-:W-:Y:S01]  /*4170*/  SEL R3, R22, R35, !P0 ;  /* 0x0000002316037207 */ /* 0x000fe20004000000 */
[C---:B------:R-:W-:Y:S01]  /*4180*/  IMAD.HI.U32 R35, R8.reuse, R7, RZ ;  /* 0x0000000708237227 */ /* 0x040fe200078e00ff */
[----:B------:R-:W-:Y:S02]  /*4190*/  SEL R11, R19, R34, !P4 ;  /* 0x00000022130b7207 */ /* 0x000fe40006000000 */
[----:B------:R-:W-:Y:S01]  /*41a0*/  SHF.R.U32.HI R36, RZ, R17, R36 ;  /* 0x00000011ff247219 */ /* 0x000fe20000011624 */
[----:B------:R-:W-:Y:S01]  /*41b0*/  IMAD.HI.U32 R38, R3, R4, RZ ;  /* 0x0000000403267227 */ /* 0x000fe200078e00ff */
[----:B------:R-:W-:Y:S03]  /*41c0*/  SHF.R.U32.HI R35, RZ, R18, R35 ;  /* 0x00000012ff237219 */ /* 0x000fe60000011623 */
[----:B------:R-:W-:Y:S01]  /*41d0*/  IMAD.HI.U32 R34, R11, R4, RZ ;  /* 0x000000040b227227 */ /* 0x000fe200078e00ff */
[----:B------:R-:W-:Y:S02]  /*41e0*/  @P2 SHF.R.U32.HI R3, RZ, R5, R38 ;  /* 0x00000005ff032219 */ /* 0x000fe40000011626 */
[----:B------:R-:W-:Y:S02]  /*41f0*/  SEL R9, R8, R35, !P0 ;  /* 0x0000002308097207 */ /* 0x000fe40004000000 */
[----:B------:R-:W-:Y:S01]  /*4200*/  @P2 SHF.R.U32.HI R11, RZ, R5, R34 ;  /* 0x00000005ff0b2219 */ /* 0x000fe20000011622 */
[C---:B------:R-:W-:Y:S01]  /*4210*/  IMAD R10, R72.reuse, R3, RZ ;  /* 0x00000003480a7224 */ /* 0x040fe200078e02ff */
[----:B------:R-:W-:Y:S01]  /*4220*/  SEL R3, R13, R36, !P4 ;  /* 0x000000240d037207 */ /* 0x000fe20006000000 */
[C---:B------:R-:W-:Y:S03]  /*4230*/  IMAD.HI.U32 R14, R9.reuse, R4, RZ ;  /* 0x00000004090e7227 */ /* 0x040fe600078e00ff */
[----:B------:R-:W-:Y:S01]  /*4240*/  ISETP.GE.AND P0, PT, R9, R10, PT ;  /* 0x0000000a0900720c */ /* 0x000fe20003f06270 */
[C---:B------:R-:W-:Y:S01]  /*4250*/  IMAD R12, R72.reuse, R11, RZ ;  /* 0x0000000b480c7224 */ /* 0x040fe200078e02ff */
[-C--:B------:R-:W-:Y:S04]  /*4260*/  SHF.R.U32.HI R14, RZ, R5.reuse, R14 ;  /* 0x00000005ff0e7219 */ /* 0x080fe8000001160e */
[----:B------:R-:W-:Y:S02]  /*4270*/  ISETP.GE.OR P0, PT, R3, R12, P0 ;  /* 0x0000000c0300720c */ /* 0x000fe40000706670 */
[----:B------:R-:W-:Y:S05]  /*4280*/  SEL R15, R9, R14, !P2 ;  /* 0x0000000e090f7207 */ /* 0x000fea0005000000 */
[----:B------:R-:W-:Y:S04]  /*4290*/  IMAD.MOV R14, RZ, RZ, -R15 ;  /* 0x000000ffff0e7224 */ /* 0x000fe800078e0a0f */
[----:B------:R-:W-:Y:S02]  /*42a0*/  IMAD R14, R72, R14, R9 ;  /* 0x0000000e480e7224 */ /* 0x000fe400078e0209 */
[C---:B------:R-:W-:Y:S05]  /*42b0*/  @!P0 IMAD.HI.U32 R10, R3.reuse, R4, RZ ;  /* 0x00000004030a8227 */ /* 0x040fea00078e00ff */
[----:B------:R-:W-:Y:S04]  /*42c0*/  @!P0 SHF.R.U32.HI R10, RZ, R5, R10 ;  /* 0x00000005ff0a8219 */ /* 0x000fe8000001160a */
[----:B------:R-:W-:Y:S01]  /*42d0*/  @!P0 SEL R0, R3, R10, !P2 ;  /* 0x0000000a03008207 */ /* 0x000fe20005000000 */
[----:B------:R-:W-:Y:S03]  /*42e0*/  IMAD.MOV R10, RZ, RZ, -R3 ;  /* 0x000000ffff0a7224 */ /* 0x000fe600078e0a03 */
[----:B------:R-:W-:Y:S01]  /*42f0*/  @!P0 IADD3 R15, PT, PT, R15, -R0, RZ ;  /* 0x800000000f0f8210 */ /* 0x000fe20007ffe0ff */
[----:B------:R-:W-:Y:S01]  /*4300*/  @!P0 IMAD R0, R11, R14, R0 ;  /* 0x0000000e0b008224 */ /* 0x000fe200078e0200 */
[----:B------:R-:W-:Y:S01]  /*4310*/  IADD3 R11, PT, PT, -R9, RZ, RZ ;  /* 0x000000ff090b7210 */ /* 0x000fe20007ffe1ff */
[----:B------:R-:W-:Y:S02]  /*4320*/  IMAD R13, R2, R10, R13 ;  /* 0x0000000a020d7224 */ /* 0x000fe400078e020d */
[----:B------:R-:W-:Y:S02]  /*4330*/  @!P0 IMAD R9, R15, R72, R3 ;  /* 0x000000480f098224 */ /* 0x000fe400078e0203 */
[----:B------:R-:W-:Y:S02]  /*4340*/  @!P0 IMAD.MOV.U32 R3, RZ, RZ, R0 ;  /* 0x000000ffff038224 */ /* 0x000fe400078e0000 */
[----:B------:R-:W-:Y:S02]  /*4350*/  IMAD R8, R6, R11, R8 ;  /* 0x0000000b06087224 */ /* 0x000fe400078e0208 */
[----:B------:R-:W-:Y:S02]  /*4360*/  IMAD R13, R3, R2, R13 ;  /* 0x00000002030d7224 */ /* 0x000fe400078e020d */
[----:B------:R-:W-:Y:S02]  /*4370*/  IMAD R8, R9, R6, R8 ;  /* 0x0000000609087224 */ /* 0x000fe400078e0208 */
.L_x_78:
[----:B------:R-:W-:Y:S05]  /*4380*/  BRA.U UP1, `(.L_x_79) ;  /* 0x0000000101107547 */ /* 0x000fea000b800000 */
[----:B------:R-:W-:Y:S04]  /*4390*/  MOV R0, UR6 ;  /* 0x0000000600007c02 */ /* 0x000fe80008000f00 */
[----:B------:R-:W-:Y:S04]  /*43a0*/  SHF.L.U32 R3, R0, 0x1f, RZ ;  /* 0x0000001f00037819 */ /* 0x000fe800000006ff */
[----:B------:R-:W2:Y:S02]  /*43b0*/  SYNCS.PHASECHK.TRANS64.TRYWAIT P0, [UR7+0x128], R3 ;  /* 0x00012803ff0075a7 */ /* 0x000ea40008001107 */
[----:B--2---:R-:W-:Y:S05]  /*43c0*/  @!P0 BRA `(.L_x_80) ;  /* 0x0000007800e08947 */ /* 0x004fea0003800000 */
.L_x_79:
[----:B------:R-:W-:Y:S02]  /*43d0*/  R2UR UR35, R21 ;  /* 0x00000000152372ca */ /* 0x000fe400000e0000 */
[----:B------:R-:W-:Y:S02]  /*43e0*/  R2UR UR34, R20 ;  /* 0x00000000142272ca */ /* 0x000fe400000e0000 */
[----:B------:R-:W-:Y:S02]  /*43f0*/  ISETP.NE.U32.AND P2, PT, RZ, UR4, PT ;  /* 0x00000004ff007c0c */ /* 0x000fe4000bf45070 */
[----:B------:R-:W-:Y:S02]  /*4400*/  SHF.L.U32 R12, R31, 0x1f, RZ ;  /* 0x0000001f1f0c7819 */ /* 0x000fe400000006ff */
[----:B------:R-:W-:Y:S05]  /*4410*/  ISETP.NE.AND.EX P2, PT, RZ, UR5, PT, P2 ;  /* 0x00000005ff007c0c */ /* 0x000fea000bf45320 */
[----:B------:R-:W-:Y:S02]  /*4420*/  USHF.L.U32 UR35, UR35, 0x7, URZ ;  /* 0x0000000723237899 */ /* 0x000fe400080006ff */
[----:B------:R-:W-:Y:S01]  /*4430*/  USHF.L.U32 UR34, UR34, 0x8, URZ ;  /* 0x0000000822227899 */ /* 0x000fe200080006ff */
[----:B------:R-:W-:Y:S11]  /*4440*/  BRA.U !UP3, `(.L_x_81) ;  /* 0x000000010b347547 */ /* 0x000ff6000b800000 */
[----:B------:R-:W-:Y:S01]  /*4450*/  UPLOP3.LUT UP0, UPT, UPT, UPT, UP2, 0x80, 0x8 ;  /* 0x000000000008789c */ /* 0x000fe20003f0f020 */
[----:B--2---:R-:W-:Y:S02]  /*4460*/  HFMA2 R0, -RZ, RZ, 0, 5.9604644775390625e-08 ;  /* 0x00000001ff007431 */ /* 0x004fe400000001ff */
[----:B------:R-:W-:Y:S03]  /*4470*/  IMAD.MOV.U32 R171, RZ, RZ, 0x1 ;  /* 0x00000001ffab7424 */ /* 0x000fe600078e00ff */
[----:B------:R-:W-:Y:S05]  /*4480*/  PLOP3.LUT P0, PT, PT, PT, UP0, 0x80, 0x8 ;  /* 0x000000000008781c */ /* 0x000fea0003f0f008 */
[----:B------:R-:W2:Y:S01]  /*4490*/  @UP0 LDCU.64 UR10, c[0x0][0x888] ;  /* 0x00011100ff0a07ac */ /* 0x000ea20008000a00 */
[----:B------:R-:W-:Y:S07]  /*44a0*/  @UP0 UIMAD UR8, UR36, UR4, URZ ;  /* 0x00000004240802a4 */ /* 0x000fee000f8e02ff */
[----:B------:R-:W-:Y:S01]  /*44b0*/  @!P0 PRMT R171, R0, 0x7610, R171 ;  /* 0x0000761000ab8816 */ /* 0x000fe200000000ab */
[----:B--2---:R-:W-:Y:S03]  /*44c0*/  @UP0 UIMAD.WIDE UR10, UR8, 0x4, UR10 ;  /* 0x00000004080a08a5 */ /* 0x004fe6000f8e020a */
[----:B------:R-:W2:Y:S03]  /*44d0*/  @!UP0 LDCU UR8, c[0x0][0x880] ;  /* 0x00011000ff0887ac */ /* 0x000ea60008000800 */
[----:B------:R-:W-:Y:S01]  /*44e0*/  IMAD.U32 R10, RZ, RZ, UR10 ;  /* 0x0000000aff0a7e24 */ /* 0x000fe2000f8e00ff */
[----:B------:R-:W-:Y:S05]  /*44f0*/  MOV R11, UR11 ;  /* 0x0000000b000b7c02 */ /* 0x000fea0008000f00 */
[----:B-----5:R3:W5:Y:S02]  /*4500*/  @P0 LDG.E R81, desc[UR46][R10.64] ;  /* 0x0000002e0a510981 */ /* 0x020764000c1e1900 */
[----:B--23--:R-:W-:Y:S07]  /*4510*/  @!P0 IMAD.U32 R81, RZ, RZ, UR8 ;  /* 0x00000008ff518e24 */ /* 0x00cfee000f8e00ff */
.L_x_81:
[----:B-----5:R-:W-:Y:S01]  /*4520*/  @!P2 FSETP.EQ.AND P0, PT, R81, RZ, PT ;  /* 0x000000ff5100a20b */ /* 0x020fe20003f02000 */
[----:B------:R-:W-:Y:S01]  /*4530*/  @!UPT UIADD3 URZ, UPT, UPT, URZ, URZ, URZ ;  /* 0x000000fffffff290 */ /* 0x000fe2000fffe0ff */
[----:B------:R-:W-:Y:S11]  /*4540*/  @!P2 BRA `(.L_x_82) ;  /* 0x000000000014a947 */ /* 0x000ff60003800000 */
[----:B------:R-:W-:Y:S02]  /*4550*/  LOP3.LUT P2, RZ, R171, 0xff, RZ, 0xc0, !PT ;  /* 0x000000ffabff7812 */ /* 0x000fe4000784c0ff */
[----:B------:R-:W-:Y:S04]  /*4560*/  PLOP3.LUT P0, PT, PT, PT, UP0, 0x80, 0x8 ;  /* 0x000000000008781c */ /* 0x000fe80003f0f008 */
[----:B------:R-:W-:Y:S07]  /*4570*/  PLOP3.LUT P0, PT, P0, PT, PT, 0x8, 0x80 ;  /* 0x000000000080781c */ /* 0x000fee000070e170 */
[----:B------:R-:W-:Y:S11]  /*4580*/  @P2 FSETP.EQ.AND P0, PT, R81, RZ, PT ;  /* 0x000000ff5100220b */ /* 0x000ff60003f02000 */
[----:B------:R-:W-:Y:S02]  /*4590*/  @!UPT UIADD3 URZ, UPT, UPT, URZ, URZ, URZ ;  /* 0x000000fffffff290 */ /* 0x000fe4000fffe0ff */
.L_x_82:
[----:B------:R-:W3:Y:S01]  /*45a0*/  SYNCS.PHASECHK.TRANS64.TRYWAIT P2, [UR7+0x100], R12 ;  /* 0x0001000cff0075a7 */ /* 0x000ee20008041107 */
[----:B------:R-:W-:Y:S04]  /*45b0*/  ELECT P4, URZ, PT ;  /* 0x0000000000ff782f */ /* 0x000fe80003880000 */
[----:B------:R-:W-:Y:S11]  /*45c0*/  PLOP3.LUT P4, PT, P0, P4, PT, 0xf2, 0x2f ;  /* 0x00000000002f781c */ /* 0x000ff60000789e72 */
[----:B------:R-:W-:Y:S02]  /*45d0*/  @!UPT UIADD3 URZ, UPT, UPT, URZ, URZ, URZ ;  /* 0x000000fffffff290 */ /* 0x000fe4000fffe0ff */
[----:B-1----:R-:W-:Y:S05]  /*45e0*/  @!P4 IADD3 R9, P0, PT, R32, 0x580, RZ ;  /* 0x000005802009c810 */ /* 0x002fea0007f1e0ff */
[----:B--2---:R-:W-:Y:S01]  /*45f0*/  @!P4 IMAD.X R0, RZ, RZ, R33, P0 ;  /* 0x000000ffff00c224 */ /* 0x004fe200000e0621 */
[----:B---3--:R-:W-:Y:S07]  /*4600*/  @!P2 BRA `(.L_x_83) ;  /* 0x000000780068a947 */ /* 0x008fee0003800000 */
.L_x_183:
[----:B------:R-:W-:Y:S01]  /*4610*/  @!P4 R2UR UR8, R0 ;  /* 0x000000000008c2ca */ /* 0x000fe200000e0000 */
[----:B------:R-:W-:Y:S01]  /*4620*/  VOTEU.ALL UP1, P4 ;  /* 0x0000000000ff7886 */ /* 0x000fe20002020000 */
[----:B------:R-:W-:Y:S01]  /*4630*/  @!P4 R2UR UR9, R9 ;  /* 0x000000000909c2ca */ /* 0x000fe200000e0000 */
[----:B------:R-:W-:Y:S01]  /*4640*/  @!P4 IMAD.MOV.U32 R0, RZ, RZ, 0x2000 ;  /* 0x00002000ff00c424 */ /* 0x000fe200078e00ff */
[----:B------:R-:W-:Y:S01]  /*4650*/  UMOV UR10, 0x0 ;  /* 0x00000000000a7882 */ /* 0x000fe20000000000 */
[----:B------:R-:W-:Y:S01]  /*4660*/  UMOV UR11, 0x10000000 ;  /* 0x10000000000b7882 */ /* 0x000fe20000000000 */
[----:B------:R-:W-:Y:S01]  /*4670*/  @!UP1 UIADD3 UR32, UPT, UPT, UR7, 0x200, URZ ;  /* 0x0000020007209890 */ /* 0x000fe2000fffe0ff */
[----:B------:R-:W-:Y:S01]  /*4680*/  @!P4 IADD3 R9, P0, PT, R32, 0x580, RZ ;  /* 0x000005802009c810 */ /* 0x000fe20007f1e0ff */
[----:B------:R-:W-:Y:S05]  /*4690*/  VOTEU.ALL UP1, P4 ;  /* 0x0000000000ff7886 */ /* 0x000fea0002020000 */
[----:B------:R-:W-:Y:S01]  /*46a0*/  IMAD.U32 R11, RZ, RZ, UR8 ;  /* 0x00000008ff0b7e24 */ /* 0x000fe2000f8e00ff */
[----:B------:R-:W-:Y:S01]  /*46b0*/  UPRMT UR8, UR37, 0x654, UR33 ;  /* 0x0000065425087896 */ /* 0x000fe20008000021 */
[----:B------:R-:W-:Y:S03]  /*46c0*/  IMAD.U32 R10, RZ, RZ, UR9 ;  /* 0x00000009ff0a7e24 */ /* 0x000fe6000f8e00ff */
[----:B------:R-:W-:Y:S02]  /*46d0*/  @!P4 R2UR UR15, R11 ;  /* 0x000000000b0fc2ca */ /* 0x000fe400000e0000 */
[----:B------:R-:W-:Y:S11]  /*46e0*/  @!P4 R2UR UR14, R10 ;  /* 0x000000000a0ec2ca */ /* 0x000ff600000e0000 */
[----:B------:R-:W-:Y:S02]  /*46f0*/  @!UPT UIADD3 URZ, UPT, UPT, URZ, URZ, URZ ;  /* 0x000000fffffff290 */ /* 0x000fe4000fffe0ff */
[----:B------:R2:W-:Y:S01]  /*4700*/  @!UP1 UTMALDG.3D [UR32], [UR14], desc[UR10] ;  /* 0x00000a200e0095b4 */ /* 0x0005e20008011000 */
[----:B------:R3:W-:Y:S01]  /*4710*/  @!P4 SYNCS.ARRIVE.TRANS64.RED.A0TR RZ, [UR7+0xe0], R0 ;  /* 0x0000e000ffffc9a7 */ /* 0x0007e20008300407 */
[----:B------:R-:W-:Y:S01]  /*4720*/  SYNCS.ARRIVE.TRANS64.RED.A1T0 RZ, [UR8], RZ ;  /* 0x000000ffffff79a7 */ /* 0x000fe20008100408 */
[----:B---3--:R-:W-:Y:S01]  /*4730*/  @!P4 IMAD.X R0, RZ, RZ, R33, P0 ;  /* 0x000000ffff00c224 */ /* 0x008fe200000e0621 */
[----:B------:R-:W3:Y:S02]  /*4740*/  SYNCS.PHASECHK.TRANS64.TRYWAIT P2, [UR7+0x108], R12 ;  /* 0x0001080cff0075a7 */ /* 0x000ee40008041107 */
[----:B--23--:R-:W-:Y:S05]  /*4750*/  @!P2 BRA `(.L_x_84) ;  /* 0x00000078002ca947 */ /* 0x00cfea0003800000 */
.L_x_185:
        /* <DEDUP_REMOVED lines=8> */
[----:B------:R-:W-:Y:S01]  /*47e0*/  @!UP1 UIADD3 UR24, UPT, UPT, UR7, 0x2200, URZ ;  /* 0x0000220007189890 */ /* 0x000fe2000fffe0ff */
[----:B------:R-:W-:Y:S01]  /*47f0*/  VOTEU.ALL UP1, P4 ;  /* 0x0000000000ff7886 */ /* 0x000fe20002020000 */
[----:B------:R-:W-:Y:S01]  /*4800*/  UMOV UR27, UR35 ;  /* 0x00000023001b7c82 */ /* 0x000fe20008000000 */
[----:B------:R-:W-:Y:S02]  /*4810*/  UMOV UR28, UR36 ;  /* 0x00000024001c7c82 */ /* 0x000fe40008000000 */
[----:B------:R-:W-:Y:S01]  /*4820*/  IMAD.U32 R11, RZ, RZ, UR8 ;  /* 0x00000008ff0b7e24 */ /* 0x000fe2000f8e00ff */
[----:B------:R-:W-:Y:S01]  /*4830*/  UPRMT UR8, UR37, 0x654, UR25 ;  /* 0x0000065425087896 */ /* 0x000fe20008000019 */
[----:B------:R-:W-:Y:S02]  /*4840*/  IMAD.U32 R10, RZ, RZ, UR9 ;  /* 0x00000009ff0a7e24 */ /* 0x000fe4000f8e00ff */
[----:B------:R-:W-:Y:S01]  /*4850*/  @!P4 IMAD.X R20, RZ, RZ, R33, P0 ;  /* 0x000000ffff14c224 */ /* 0x000fe200000e0621 */
[----:B------:R-:W-:Y:S02]  /*4860*/  @!P4 R2UR UR15, R11 ;  /* 0x000000000b0fc2ca */ /* 0x000fe400000e0000 */
[----:B------:R-:W-:Y:S11]  /*4870*/  @!P4 R2UR UR14, R10 ;  /* 0x000000000a0ec2ca */ /* 0x000ff600000e0000 */
[----:B------:R-:W-:Y:S02]  /*4880*/  @!UPT UIADD3 URZ, UPT, UPT, URZ, URZ, URZ ;  /* 0x000000fffffff290 */ /* 0x000fe4000fffe0ff */
[----:B------:R2:W-:Y:S01]  /*4890*/  @!UP1 UTMALDG.3D [UR24], [UR14], desc[UR10] ;  /* 0x00000a180e0095b4 */ /* 0x0005e20008011000 */
[----:B------:R2:W-:Y:S01]  /*48a0*/  @!P4 SYNCS.ARRIVE.TRANS64.RED.A0TR RZ, [UR7+0xe8], R0 ;  /* 0x0000e800ffffc9a7 */ /* 0x0005e20008300407 */
[----:B------:R-:W-:Y:S01]  /*48b0*/  SYNCS.ARRIVE.TRANS64.RED.A1T0 RZ, [UR8], RZ ;  /* 0x000000ffffff79a7 */ /* 0x000fe20008100408 */
[----:B------:R-:W3:Y:S02]  /*48c0*/  SYNCS.PHASECHK.TRANS64.TRYWAIT P2, [UR7+0x110], R12 ;  /* 0x0001100cff0075a7 */ /* 0x000ee40008041107 */
[----:B--23--:R-:W-:Y:S05]  /*48d0*/  @!P2 BRA `(.L_x_85) ;  /* 0x0000007400e4a947 */ /* 0x00cfea0003800000 */
.L_x_187:
[----:B------:R-:W2:Y:S01]  /*48e0*/  LDC.64 R14, c[0x0][0xb10] ;  /* 0x0002c400ff0e7b82 */ /* 0x000ea20000000a00 */
[----:B------:R-:W-:Y:S01]  /*48f0*/  @!P4 R2UR UR8, R20 ;  /* 0x000000001408c2ca */ /* 0x000fe200000e0000 */
[----:B------:R-:W-:Y:S01]  /*4900*/  VOTEU.ALL UP1, P4 ;  /* 0x0000000000ff7886 */ /* 0x000fe20002020000 */
[----:B------:R-:W-:Y:S01]  /*4910*/  @!P4 R2UR UR9, R21 ;  /* 0x000000001509c2ca */ /* 0x000fe200000e0000 */
[----:B------:R-:W-:Y:S01]  /*4920*/  UMOV UR10, 0x0 ;  /* 0x00000000000a7882 */ /* 0x000fe20000000000 */
[----:B------:R-:W-:Y:S03]  /*4930*/  UMOV UR11, 0x10000000 ;  /* 0x10000000000b7882 */ /* 0x000fe60000000000 */
[----:B------:R-:W3:Y:S01]  /*4940*/  LDC.64 R10, c[0x0][0xb18] ;  /* 0x0002c600ff0a7b82 */ /* 0x000ee20000000a00 */
[----:B------:R-:W-:Y:S01]  /*4950*/  @!UP1 UIADD3 UR18, UPT, UPT, UR34, 0x80, URZ ;  /* 0x0000008022129890 */ /* 0x000fe2000fffe0ff */
[----:B------:R-:W-:Y:S01]  /*4960*/  @P3 SHF.R.U32.HI R28, RZ, 0x10, R25 ;  /* 0x00000010ff1c3819 */ /* 0x000fe20000011619 */
[----:B------:R-:W-:Y:S01]  /*4970*/  @!UP1 UIADD3 UR16, UPT, UPT, UR7, 0x4200, URZ ;  /* 0x0000420007109890 */ /* 0x000fe2000fffe0ff */
[----:B------:R-:W-:Y:S01]  /*4980*/  VIADD R30, R30, 0x1 ;  /* 0x000000011e1e7836 */ /* 0x000fe20000000000 */
[----:B------:R-:W-:Y:S03]  /*4990*/  VOTEU.ALL UP1, P4 ;  /* 0x0000000000ff7886 */ /* 0x000fe60002020000 */
[----:B------:R-:W5:Y:S01]  /*49a0*/  @!P1 LDC R0, c[0x0][0xb20] ;  /* 0x0002c800ff009b82 */ /* 0x000f620000000800 */
[----:B------:R-:W-:Y:S01]  /*49b0*/  UMOV UR19, UR35 ;  /* 0x0000002300137c82 */ /* 0x000fe20008000000 */
[----:B------:R-:W-:Y:S01]  /*49c0*/  IMAD.U32 R21, RZ, RZ, UR8 ;  /* 0x00000008ff157e24 */ /* 0x000fe2000f8e00ff */
[----:B------:R-:W-:Y:S05]  /*49d0*/  UMOV UR20, UR36 ;  /* 0x0000002400147c82 */ /* 0x000fea0008000000 */
[----:B-1----:R-:W1:Y:S01]  /*49e0*/  @!P1 LDC R3, c[0x0][0xb0c] ;  /* 0x0002c300ff039b82 */ /* 0x002e620000000800 */
[----:B------:R-:W-:Y:S01]  /*49f0*/  IMAD.U32 R20, RZ, RZ, UR9 ;  /* 0x00000009ff147e24 */ /* 0x000fe2000f8e00ff */
[----:B------:R-:W-:Y:S01]  /*4a00*/  UPRMT UR8, UR37, 0x654, UR17 ;  /* 0x0000065425087896 */ /* 0x000fe20008000011 */
[----:B------:R-:W-:Y:S03]  /*4a10*/  @!P4 R2UR UR15, R21 ;  /* 0x00000000150fc2ca */ /* 0x000fe600000e0000 */
[----:B------:R-:W-:Y:S01]  /*4a20*/  @!P4 R2UR UR14, R20 ;  /* 0x00000000140ec2ca */ /* 0x000fe200000e0000 */
[----:B------:R-:W-:Y:S11]  /*4a30*/  @!P4 IMAD.MOV.U32 R20, RZ, RZ, 0x2000 ;  /* 0x00002000ff14c424 */ /* 0x000ff600078e00ff */
[----:B------:R-:W-:Y:S01]  /*4a40*/  @!UPT UIADD3 URZ, UPT, UPT, URZ, URZ, URZ ;  /* 0x000000fffffff290 */ /* 0x000fe2000fffe0ff */
[----:B------:R1:W-:Y:S01]  /*4a50*/  @!UP1 UTMALDG.3D [UR16], [UR14], desc[UR10] ;  /* 0x00000a100e0095b4 */ /* 0x0003e20008011000 */
[----:B------:R1:W-:Y:S02]  /*4a60*/  @!P4 SYNCS.ARRIVE.TRANS64.RED.A0TR RZ, [UR7+0xf0], R20 ;  /* 0x0000f014ffffc9a7 */ /* 0x0003e40008300407 */
[----:B-1----:R-:W-:Y:S01]  /*4a70*/  @!P1 ISETP.NE.AND P2, PT, R3, 0x1, PT ;  /* 0x000000010300980c */ /* 0x002fe20003f45270 */
[C---:B--2---:R-:W-:Y:S01]  /*4a80*/  @!P1 IMAD.HI.U32 R14, R13.reuse, R14, RZ ;  /* 0x0000000e0d0e9227 */ /* 0x044fe200078e00ff */
[----:B---3--:R-:W-:Y:S03]  /*4a90*/  @!P1 ISETP.NE.AND P0, PT, R10, 0x1, PT ;  /* 0x000000010a00980c */ /* 0x008fe60003f05270 */
[C---:B------:R-:W-:Y:S01]  /*4aa0*/  @!P1 IMAD.HI.U32 R11, R8.reuse, R11, RZ ;  /* 0x0000000b080b9227 */ /* 0x040fe200078e00ff */
[----:B------:R-:W-:Y:S04]  /*4ab0*/  @!P1 SHF.R.U32.HI R14, RZ, R15, R14 ;  /* 0x0000000fff0e9219 */ /* 0x000fe8000001160e */
[----:B-----5:R-:W-:Y:S01]  /*4ac0*/  @!P1 SHF.R.U32.HI R9, RZ, R0, R11 ;  /* 0x00000000ff099219 */ /* 0x020fe2000001160b */
[----:B------:R-:W-:Y:S01]  /*4ad0*/  SYNCS.ARRIVE.TRANS64.RED.A1T0 RZ, [UR8], RZ ;  /* 0x000000ffffff79a7 */ /* 0x000fe20008100408 */
[----:B------:R-:W-:Y:S02]  /*4ae0*/  @!P1 SEL R14, R13, R14, !P2 ;  /* 0x0000000e0d0e9207 */ /* 0x000fe40005000000 */
[----:B------:R-:W-:Y:S01]  /*4af0*/  @!P1 SEL R9, R8, R9, !P0 ;  /* 0x0000000908099207 */ /* 0x000fe20004000000 */
[----:B------:R-:W1:Y:S04]  /*4b00*/  SYNCS.PHASECHK.TRANS64.TRYWAIT P5, [UR7+0x118], R12 ;  /* 0x0001180cff0075a7 */ /* 0x000e6800080a1107 */
[----:B------:R-:W-:Y:S02]  /*4b10*/  @!P1 IMAD.IADD R0, R9, 0x1, -R14 ;  /* 0x0000000109009824 */ /* 0x000fe400078e0a0e */
[----:B------:R-:W-:Y:S02]  /*4b20*/  @!P1 IMAD.IADD R9, R14, 0x1, -R9 ;  /* 0x000000010e099824 */ /* 0x000fe400078e0a09 */
[----:B------:R-:W-:Y:S02]  /*4b30*/  @!P1 IMAD R13, R0, R3, R13 ;  /* 0x00000003000d9224 */ /* 0x000fe400078e020d */
[----:B------:R-:W-:Y:S01]  /*4b40*/  @!P1 IMAD R8, R9, R10, R8 ;  /* 0x0000000a09089224 */ /* 0x000fe200078e0208 */
[----:B-1----:R-:W-:Y:S06]  /*4b50*/  @!P5 BRA `(.L_x_86) ;  /* 0x00000074005cd947 */ /* 0x002fec0003800000 */
.L_x_189:
[----:B-1----:R-:W-:Y:S01]  /*4b60*/  @!P4 IADD3 R3, P0, PT, R32, 0x580, RZ ;  /* 0x000005802003c810 */ /* 0x002fe20007f1e0ff */
[----:B------:R-:W-:Y:S01]  /*4b70*/  VOTEU.ALL UP1, P4 ;  /* 0x0000000000ff7886 */ /* 0x000fe20002020000 */
[----:B------:R-:W-:Y:S01]  /*4b80*/  UMOV UR18, 0x0 ;  /* 0x0000000000127882 */ /* 0x000fe20000000000 */
[----:B------:R-:W-:Y:S01]  /*4b90*/  UMOV UR19, 0x10000000 ;  /* 0x1000000000137882 */ /* 0x000fe20000000000 */
[----:B------:R-:W-:Y:S01]  /*4ba0*/  @!P4 R2UR UR9, R3 ;  /* 0x000000000309c2ca */ /* 0x000fe200000e0000 */
[----:B------:R-:W-:Y:S01]  /*4bb0*/  @!P4 IMAD.X R0, RZ, RZ, R33, P0 ;  /* 0x000000ffff00c224 */ /* 0x000fe200000e0621 */
[----:B------:R-:W-:Y:S01]  /*4bc0*/  @!UP1 UIADD3 UR10, UPT, UPT, UR34, 0xc0, URZ ;  /* 0x000000c0220a9890 */ /* 0x000fe2000fffe0ff */
[----:B------:R-:W-:Y:S01]  /*4bd0*/  ISETP.NE.AND P0, PT, R30, 0x2, PT ;  /* 0x000000021e00780c */ /* 0x000fe20003f05270 */
[----:B------:R-:W-:Y:S01]  /*4be0*/  UMOV UR11, UR35 ;  /* 0x00000023000b7c82 */ /* 0x000fe20008000000 */
[----:B------:R-:W-:Y:S01]  /*4bf0*/  UMOV UR12, UR36 ;  /* 0x00000024000c7c82 */ /* 0x000fe20008000000 */
[----:B------:R-:W-:Y:S01]  /*4c00*/  @!P4 R2UR UR8, R0 ;  /* 0x000000000008c2ca */ /* 0x000fe200000e0000 */
[----:B------:R-:W-:Y:S01]  /*4c10*/  IMAD.IADD R20, R8, 0x1, R147 ;  /* 0x0000000108147824 */ /* 0x000fe200078e0293 */
[----:B------:R-:W-:Y:S01]  /*4c20*/  @P3 R2UR UR36, R28 ;  /* 0x000000001c2432ca */ /* 0x000fe200000e0000 */
[----:B------:R-:W-:Y:S01]  /*4c30*/  IMAD.IADD R21, R13, 0x1, R170 ;  /* 0x000000010d157824 */ /* 0x000fe200078e02aa */
[----:B------:R-:W-:Y:S02]  /*4c40*/  SEL R0, RZ, 0x1, P0 ;  /* 0x00000001ff007807 */ /* 0x000fe40000000000 */
[----:B------:R-:W-:Y:S01]  /*4c50*/  LOP3.LUT R31, R31, 0x1, RZ, 0x3c, !PT ;  /* 0x000000011f1f7812 */ /* 0x000fe200078e3cff */
[----:B------:R-:W-:Y:S01]  /*4c60*/  IMAD.U32 R10, RZ, RZ, UR9 ;  /* 0x00000009ff0a7e24 */ /* 0x000fe2000f8e00ff */
[----:B------:R-:W-:Y:S01]  /*4c70*/  @!UP1 UIADD3 UR9, UPT, UPT, UR7, 0xf8, URZ ;  /* 0x000000f807099890 */ /* 0x000fe2000fffe0ff */
[----:B------:R-:W-:Y:S02]  /*4c80*/  LOP3.LUT R29, R29, R0, RZ, 0x3c, !PT ;  /* 0x000000001d1d7212 */ /* 0x000fe400078e3cff */
[----:B------:R-:W-:Y:S02]  /*4c90*/  SEL R30, R30, RZ, P0 ;  /* 0x000000ff1e1e7207 */ /* 0x000fe40000000000 */
[----:B------:R-:W-:Y:S01]  /*4ca0*/  IMAD.U32 R11, RZ, RZ, UR8 ;  /* 0x00000008ff0b7e24 */ /* 0x000fe2000f8e00ff */
[----:B------:R-:W-:Y:S01]  /*4cb0*/  @!P4 R2UR UR14, R10 ;  /* 0x000000000a0ec2ca */ /* 0x000fe200000e0000 */
[----:B------:R-:W-:Y:S01]  /*4cc0*/  @!UP1 UIADD3 UR8, UPT, UPT, UR7, 0x6200, URZ ;  /* 0x0000620007089890 */ /* 0x000fe2000fffe0ff */
[----:B------:R-:W-:Y:S02]  /*4cd0*/  VOTEU.ALL UP1, P4 ;  /* 0x0000000000ff7886 */ /* 0x000fe40002020000 */
[----:B------:R-:W-:Y:S11]  /*4ce0*/  @!P4 R2UR UR15, R11 ;  /* 0x000000000b0fc2ca */ /* 0x000ff600000e0000 */
[----:B------:R-:W-:Y:S02]  /*4cf0*/  @!UPT UIADD3 URZ, UPT, UPT, URZ, URZ, URZ ;  /* 0x000000fffffff290 */ /* 0x000fe4000fffe0ff */
[----:B------:R2:W-:Y:S01]  /*4d00*/  @!UP1 UTMALDG.3D [UR8], [UR14], desc[UR18] ;  /* 0x000012080e0095b4 */ /* 0x0005e20008011000 */
[----:B------:R2:W-:Y:S01]  /*4d10*/  @!P4 SYNCS.ARRIVE.TRANS64.RED.A0TR RZ, [UR7+0xf8], R23 ;  /* 0x0000f817ffffc9a7 */ /* 0x0005e20008300407 */
[----:B------:R-:W-:Y:S01]  /*4d20*/  UPLOP3.LUT UP1, UPT, UPT, UPT, UPT, 0x80, 0x8 ;  /* 0x000000000008789c */ /* 0x000fe20003f2f070 */
[----:B------:R-:W-:Y:S01]  /*4d30*/  SYNCS.ARRIVE.TRANS64.RED.A1T0 RZ, [UR13], RZ ;  /* 0x000000ffffff79a7 */ /* 0x000fe2000810040d */
[----:B------:R-:W-:Y:S09]  /*4d40*/  @P3 BRA `(.L_x_87) ;  /* 0xfffffff000943947 */ /* 0x000ff2000383ffff */
[----:B------:R-:W-:-:S04]  /*4d50*/  SHF.L.U32 R3, R31, 0x1f, RZ ;  /* 0x0000001f1f037819 */ /* 0x000fc800000006ff */
[----:B------:R-:W1:Y:S02]  /*4d60*/  SYNCS.PHASECHK.TRANS64.TRYWAIT P0, [UR7+0x100], R3 ;  /* 0x00010003ff0075a7 */ /* 0x000e640008001107 */
[----:B-1----:R-:W-:Y:S05]  /*4d70*/  @!P0 BRA `(.L_x_88) ;  /* 0x0000007000ec8947 */ /* 0x002fea0003800000 */
.L_x_191:
[----:B------:R-:W3:Y:S02]  /*4d80*/  SYNCS.PHASECHK.TRANS64.TRYWAIT P0, [UR7+0x108], R3 ;  /* 0x00010803ff0075a7 */ /* 0x000ee40008001107 */
[----:B---3--:R-:W-:Y:S05]  /*4d90*/  @!P0 BRA `(.L_x_89) ;  /* 0x0000007000fc8947 */ /* 0x008fea0003800000 */
.L_x_193:
[----:B------:R-:W3:Y:S02]  /*4da0*/  SYNCS.PHASECHK.TRANS64.TRYWAIT P0, [UR7+0x110], R3 ;  /* 0x00011003ff0075a7 */ /* 0x000ee40008001107 */
[----:B---3--:R-:W-:Y:S05]  /*4db0*/  @!P0 BRA `(.L_x_90) ;  /* 0x00000074000c8947 */ /* 0x008fea0003800000 */
.L_x_195:
[----:B-1----:R-:W-:-:S07]  /*4dc0*/  MOV R0, UR7 ;  /* 0x0000000700007c02 */ /* 0x002fce0008000f00 */
.L_x_91:
[----:B-1----:R-:W-:-:S04]  /*4dd0*/  SHF.L.U32 R3, R31, 0x1f, RZ ;  /* 0x0000001f1f037819 */ /* 0x002fc800000006ff */
[----:B------:R1:W3:Y:S03]  /*4de0*/  SYNCS.PHASECHK.TRANS64.TRYWAIT P0, [R0+URZ+0x118], R3 ;  /* 0x00011803000075a7 */ /* 0x0002e600080011ff */
[----:B---3--:R-:W-:Y:S05]  /*4df0*/  @!P0 NANOSLEEP.SYNCS 0x989680 ;  /* 0x009896800000895d */ /* 0x008fea0003900000 */
[----:B------:R-:W3:Y:S02]  /*4e00*/  @!P0 SYNCS.PHASECHK.TRANS64 P0, [R0+URZ+0x118], R3 ;  /* 0x00011803000085a7 */ /* 0x000ee400080010ff */
[----:B--23--:R-:W-:Y:S05]  /*4e10*/  @P0 EXIT ;  /* 0x000000000000094d */ /* 0x00cfea0003800000 */
[----:B------:R-:W-:Y:S05]  /*4e20*/  BRA `(.L_x_91) ;  /* 0xfffffffc00e87947 */ /* 0x000fea000383ffff */
.L_x_76:
[----:B------:R-:W-:-:S06]  /*4e30*/  UISETP.GE.AND UP1, UPT, UR8, 0x4, UPT ;  /* 0x000000040800788c */ /* 0x000fcc000bf26270 */
[----:B------:R-:W-:-:S13]  /*4e40*/  PLOP3.LUT P0, PT, PT, PT, UP1, 0x80, 0x8 ;  /* 0x000000000008781c */ /* 0x000fda0003f0f018 */
[----:B------:R-:W-:Y:S05]  /*4e50*/  @!P0 EXIT ;  /* 0x000000000000894d */ /* 0x000fea0003800000 */
[----:B------:R-:W-:Y:S01]  /*4e60*/  BAR.SYNC.DEFER_BLOCKING 0x6, 0xa0 ;  /* 0x0182800000007b1d */ /* 0x000fe20000010000 */
[C---:B------:R-:W-:Y:S01]  /*4e70*/  IMAD.SHL.U32 R3, R185.reuse, 0x40, RZ ;  /* 0x00000040b9037824 */ /* 0x040fe200078e00ff */
[C---:B------:R-:W-:Y:S01]  /*4e80*/  LOP3.LUT R189, R185.reuse, 0x60, RZ, 0xc0, !PT ;  /* 0x00000060b9bd7812 */ /* 0x040fe200078ec0ff */
[C---:B------:R-:W-:Y:S01]  /*4e90*/  IMAD.SHL.U32 R172, R185.reuse, 0x8, RZ ;  /* 0x00000008b9ac7824 */ /* 0x040fe200078e00ff */
[C---:B------:R-:W-:Y:S01]  /*4ea0*/  LOP3.LUT R187, R185.reuse, 0x2, RZ, 0xc0, !PT ;  /* 0x00000002b9bb7812 */ /* 0x040fe200078ec0ff */
[----:B------:R-:W-:Y:S01]  /*4eb0*/  IMAD.U32 R79, R185, 0x10000, RZ ;  /* 0x00010000b94f7824 */ /* 0x000fe200078e00ff */
[----:B------:R-:W-:Y:S02]  /*4ec0*/  UMOV UR49, 0x400 ;  /* 0x0000040000317882 */ /* 0x000fe40000000000 */
[----:B------:R-:W1:Y:S01]  /*4ed0*/  LDC R177, c[0x0][0x370] ;  /* 0x0000dc00ffb17b82 */ /* 0x000e620000000800 */
[----:B------:R-:W-:Y:S01]  /*4ee0*/  ULEA UR49, UR37, UR49, 0x18 ;  /* 0x0000003125317291 */ /* 0x000fe2000f8ec0ff */
[----:B------:R-:W-:Y:S01]  /*4ef0*/  LOP3.LUT R5, R3, 0x180, RZ, 0xc0, !PT ;  /* 0x0000018003057812 */ /* 0x000fe200078ec0ff */
[----:B------:R-:W-:Y:S01]  /*4f00*/  HFMA2 R191, -RZ, RZ, 0, 0 ;  /* 0x00000000ffbf7431 */ /* 0x000fe200000001ff */
[----:B------:R-:W-:Y:S01]  /*4f10*/  LOP3.LUT R79, R79, 0x600000, RZ, 0xc0, !PT ;  /* 0x006000004f4f7812 */ /* 0x000fe200078ec0ff */
[----:B------:R-:W-:Y:S01]  /*4f20*/  UIADD3 UR4, UPT, UPT, UR49, 0x8200, URZ ;  /* 0x0000820031047890 */ /* 0x000fe2000fffe0ff */
[----:B------:R-:W-:Y:S01]  /*4f30*/  LOP3.LUT R172, R5, 0x30, R172, 0xf8, !PT ;  /* 0x0000003005ac7812 */ /* 0x000fe200078ef8ac */
[----:B------:R-:W-:Y:S01]  /*4f40*/  IMAD.MOV.U32 R76, RZ, RZ, RZ ;  /* 0x000000ffff4c7224 */ /* 0x000fe200078e00ff */
[----:B------:R-:W2:Y:S01]  /*4f50*/  LDC R74, c[0x0][0xb0c] ;  /* 0x0002c300ff4a7b82 */ /* 0x000ea20000000800 */
[----:B------:R-:W-:-:S02]  /*4f60*/  LOP3.LUT R185, R185, 0x4, RZ, 0xc0, !PT ;  /* 0x00000004b9b97812 */ /* 0x000fc400078ec0ff */
[----:B------:R-:W-:Y:S02]  /*4f70*/  CS2R R182, SRZ ;  /* 0x0000000000b67805 */ /* 0x000fe4000001ff00 */
[----:B------:R-:W-:Y:S02]  /*4f80*/  LOP3.LUT R172, R172, 0x1e40, R3, 0xf8, !PT ;  /* 0x00001e40acac7812 */ /* 0x000fe400078ef803 */
[----:B------:R-:W-:Y:S02]  /*4f90*/  CS2R R180, SRZ ;  /* 0x0000000000b47805 */ /* 0x000fe4000001ff00 */
[----:B------:R-:W-:Y:S01]  /*4fa0*/  IADD3 R184, PT, PT, -R185, 0x2, RZ ;  /* 0x00000002b9b87810 */ /* 0x000fe20007ffe1ff */
[----:B------:R-:W-:Y:S01]  /*4fb0*/  IMAD.MOV R176, RZ, RZ, -R187 ;  /* 0x000000ffffb07224 */ /* 0x000fe200078e0abb */
[----:B------:R-:W-:Y:S01]  /*4fc0*/  MOV R188, UR4 ;  /* 0x0000000400bc7c02 */ /* 0x000fe20008000f00 */
[----:B------:R-:W4:Y:S01]  /*4fd0*/  LDC R174, c[0x0][0xb20] ;  /* 0x0002c800ffae7b82 */ /* 0x000f220000000800 */
[----:B------:R-:W3:Y:S01]  /*4fe0*/  LDS R0, [UR49+0x1c0] ;  /* 0x0001c031ff007984 */ /* 0x000ee20008000800 */
[----:B------:R-:W-:Y:S01]  /*4ff0*/  VIADD R186, R172, UR49 ;  /* 0x00000031acba7c36 */ /* 0x000fe20008000000 */
[----:B------:R-:W1:Y:S01]  /*5000*/  LDCU.64 UR52, c[0x0][0x348] ;  /* 0x00006900ff3477ac */ /* 0x000e620008000a00 */
[----:B------:R-:W-:-:S02]  /*5010*/  IMAD.MOV R175, RZ, RZ, -R185 ;  /* 0x000000ffffaf7224 */ /* 0x000fc400078e0ab9 */
[----:B------:R-:W-:Y:S01]  /*5020*/  VIADD R186, R186, 0x200 ;  /* 0x00000200baba7836 */ /* 0x000fe20000000000 */
[----:B------:R-:W1:Y:S01]  /*5030*/  LDCU.64 UR38, c[0x0][0x888] ;  /* 0x00011100ff2677ac */ /* 0x000e620008000a00 */
[----:B------:R-:W1:Y:S01]  /*5040*/  LDC R73, c[0x0][0xb30] ;  /* 0x0002cc00ff497b82 */ /* 0x000e620000000800 */
[----:B------:R-:W1:Y:S01]  /*5050*/  LDCU.64 UR44, c[0x0][0x890] ;  /* 0x00011200ff2c77ac */ /* 0x000e620008000a00 */
[----:B------:R-:W-:-:S06]  /*5060*/  UIADD3 UR48, UPT, UPT, UR49, 0x200, URZ ;  /* 0x0000020031307890 */ /* 0x000fcc000fffe0ff */
[----:B------:R-:W1:Y:S08]  /*5070*/  LDC.64 R168, c[0x0][0xb10] ;  /* 0x0002c400ffa87b82 */ /* 0x000e700000000a00 */
[----:B------:R-:W1:Y:S08]  /*5080*/  LDC.64 R70, c[0x0][0xb18] ;  /* 0x0002c600ff467b82 */ /* 0x000e700000000a00 */
[----:B------:R-:W1:Y:S08]  /*5090*/  LDC.64 R68, c[0x0][0xb28] ;  /* 0x0002ca00ff447b82 */ /* 0x000e700000000a00 */
[----:B------:R-:W1:Y:S01]  /*50a0*/  LDC.64 R166, c[0x0][0x8b0] ;  /* 0x00022c00ffa67b82 */ /* 0x000e620000000a00 */
[----:B---3--:R-:W-:-:S07]  /*50b0*/  IMAD.IADD R79, R0, 0x1, R79 ;  /* 0x00000001004f7824 */ /* 0x008fce00078e024f */
[----:B------:R-:W3:Y:S08]  /*50c0*/  LDC.64 R164, c[0x0][0x8a8] ;  /* 0x00022a00ffa47b82 */ /* 0x000ef00000000a00 */
[----:B--2-4-:R-:W1:Y:S02]  /*50d0*/  LDC R178, c[0x0][0x374] ;  /* 0x0000dd00ffb27b82 */ /* 0x014e640000000800 */
.L_x_136:
[C---:B------:R-:W-:Y:S02]  /*50e0*/  LEA R0, R191.reuse, UR49, 0x3 ;  /* 0x00000031bf007c11 */ /* 0x040fe4000f8e18ff */
[----:B------:R-:W-:Y:S02]  /*50f0*/  SHF.L.U32 R3, R182, 0x1f, RZ ;  /* 0x0000001fb6037819 */ /* 0x000fe400000006ff */
[----:B------:R-:W-:Y:S02]  /*5100*/  LEA R16, R191, UR49, 0x4 ;  /* 0x00000031bf107c11 */ /* 0x000fe4000f8e20ff */
[----:B------:R-:W2:Y:S02]  /*5110*/  SYNCS.PHASECHK.TRANS64.TRYWAIT P0, [R0+URZ+0x130], R3 ;  /* 0x00013003000075a7 */ /* 0x000ea400080011ff */
[----:B-12---:R-:W-:Y:S05]  /*5120*/  @!P0 BRA `(.L_x_92) ;  /* 0x0000007000488947 */ /* 0x006fea0003800000 */
.L_x_196:
[----:B------:R-:W4:Y:S01]  /*5130*/  LDC.64 R12, c[0x0][0xb10] ;  /* 0x0002c400ff0c7b82 */ /* 0x000f220000000a00 */
[----:B------:R-:W3:Y:S01]  /*5140*/  LDS.128 R16, [R16+0x1a0] ;  /* 0x0001a00010107984 */ /* 0x000ee20000000c00 */
[----:B-1----:R-:W-:Y:S01]  /*5150*/  ISETP.NE.AND P1, PT, R73, 0x1, PT ;  /* 0x000000014900780c */ /* 0x002fe20003f25270 */
[----:B--2---:R-:W-:Y:S01]  /*5160*/  VIADD R0, R0, 0x140 ;  /* 0x0000014000007836 */ /* 0x004fe20000000000 */
[----:B------:R-:W-:Y:S04]  /*5170*/  ISETP.GE.AND P0, PT, R72, 0x1, PT ;  /* 0x000000014800780c */ /* 0x000fe80003f06270 */
[----:B------:R-:W1:Y:S01]  /*5180*/  LDC.64 R10, c[0x0][0xb18] ;  /* 0x0002c600ff0a7b82 */ /* 0x000e620000000a00 */
[----:B------:R-:W-:Y:S01]  /*5190*/  PRMT R0, RZ, 0x654, R0 ;  /* 0x00000654ff007816 */ /* 0x000fe20000000000 */
[----:B------:R-:W-:Y:S01]  /*51a0*/  @!PT LDS RZ, [RZ] ;  /* 0x00000000fffff984 */ /* 0x000fe20000000800 */
[----:B------:R-:W-:Y:S01]  /*51b0*/  @!PT LDS RZ, [RZ] ;  /* 0x00000000fffff984 */ /* 0x000fe20000000800 */
[----:B------:R-:W-:Y:S01]  /*51c0*/  @!PT LDS RZ, [RZ] ;  /* 0x00000000fffff984 */ /* 0x000fe20000000800 */
[----:B------:R-:W-:Y:S01]  /*51d0*/  @!PT LDS RZ, [RZ] ;  /* 0x00000000fffff984 */ /* 0x000fe20000000800 */
[----:B------:R2:W-:Y:S06]  /*51e0*/  MEMBAR.ALL.CTA ;  /* 0x0000000000007992 */ /* 0x0005ec0000008000 */
[----:B--2---:R-:W2:Y:S01]  /*51f0*/  FENCE.VIEW.ASYNC.S ;  /* 0x00000000000073c6 */ /* 0x004ea20000000000 */
[----:B------:R-:W1:Y:S08]  /*5200*/  @!P1 LDC R14, c[0x0][0xb20] ;  /* 0x0002c800ff0e9b82 */ /* 0x000e700000000800 */
[----:B------:R-:W1:Y:S01]  /*5210*/  @!P1 LDC R9, c[0x0][0xb0c] ;  /* 0x0002c300ff099b82 */ /* 0x000e620000000800 */
[----:B--2---:R2:W-:Y:S01]  /*5220*/  SYNCS.ARRIVE.TRANS64.RED.A1T0 RZ, [R0+URZ], RZ ;  /* 0x000000ff00ff79a7 */ /* 0x0045e200081004ff */
[----:B---3--:R-:W-:Y:S04]  /*5230*/  LOP3.LUT P4, RZ, R18, 0x1, RZ, 0xc0, !PT ;  /* 0x0000000112ff7812 */ /* 0x008fe8000788c0ff */
[----:B------:R-:W-:Y:S09]  /*5240*/  P2R R190, PR, RZ, 0x10 ;  /* 0x00000010ffbe7803 */ /* 0x000ff20000000000 */
[----:B------:R-:W-:Y:S02]  /*5250*/  @P4 MOV R77, R16 ;  /* 0x00000010004d4202 */ /* 0x000fe40000000f00 */
[----:B------:R-:W-:Y:S01]  /*5260*/  @P4 LOP3.LUT R75, R17, 0xffff, RZ, 0xc0, !PT ;  /* 0x0000ffff114b4812 */ /* 0x000fe200078ec0ff */
[----:B--2-4-:R-:W-:Y:S06]  /*5270*/  @!P0 BRA `(.L_x_93) ;  /* 0x0000000000a48947 */ /* 0x014fec0003800000 */
[----:B------:R-:W-:Y:S01]  /*5280*/  IMAD.HI.U32 R23, R178, R71, RZ ;  /* 0x00000047b2177227 */ /* 0x000fe200078e00ff */
[----:B------:R-:W-:Y:S02]  /*5290*/  ISETP.NE.AND P0, PT, R70, 0x1, PT ;  /* 0x000000014600780c */ /* 0x000fe40003f05270 */
[----:B------:R-:W-:Y:S01]  /*52a0*/  ISETP.NE.AND P2, PT, R72, 0x1, PT ;  /* 0x000000014800780c */ /* 0x000fe20003f45270 */
[----:B------:R-:W-:Y:S01]  /*52b0*/  IMAD.HI.U32 R22, R177, R168, RZ ;  /* 0x000000a8b1167227 */ /* 0x000fe200078e00ff */
[----:B------:R-:W-:Y:S02]  /*52c0*/  SHF.R.U32.HI R23, RZ, R174, R23 ;  /* 0x000000aeff177219 */ /* 0x000fe40000011617 */
[----:B------:R-:W-:Y:S01]  /*52d0*/  ISETP.NE.AND P3, PT, R74, 0x1, PT ;  /* 0x000000014a00780c */ /* 0x000fe20003f65270 */
[----:B------:R-:W-:Y:S01]  /*52e0*/  IMAD.HI.U32 R26, R77, R168, RZ ;  /* 0x000000a84d1a7227 */ /* 0x000fe200078e00ff */
[----:B------:R-:W-:Y:S02]  /*52f0*/  SHF.R.U32.HI R22, RZ, R169, R22 ;  /* 0x000000a9ff167219 */ /* 0x000fe40000011616 */
[----:B------:R-:W-:Y:S01]  /*5300*/  SEL R3, R178, R23, !P0 ;  /* 0x00000017b2037207 */ /* 0x000fe20004000000 */
[----:B------:R-:W-:Y:S01]  /*5310*/  IMAD.HI.U32 R23, R75, R71, RZ ;  /* 0x000000474b177227 */ /* 0x000fe200078e00ff */
[----:B------:R-:W-:Y:S02]  /*5320*/  SEL R7, R177, R22, !P3 ;  /* 0x00000016b1077207 */ /* 0x000fe40005800000 */
[----:B------:R-:W-:Y:S01]  /*5330*/  SHF.R.U32.HI R26, RZ, R169, R26 ;  /* 0x000000a9ff1a7219 */ /* 0x000fe2000001161a */
[-C--:B------:R-:W-:Y:S04]  /*5340*/  IMAD.HI.U32 R22, R3, R68.reuse, RZ ;  /* 0x0000004403167227 */ /* 0x080fe800078e00ff */
[----:B------:R-:W-:Y:S01]  /*5350*/  IMAD.HI.U32 R24, R7, R68, RZ ;  /* 0x0000004407187227 */ /* 0x000fe200078e00ff */
[-C--:B------:R-:W-:Y:S02]  /*5360*/  @P2 SHF.R.U32.HI R3, RZ, R69.reuse, R22 ;  /* 0x00000045ff032219 */ /* 0x080fe40000011616 */
[----:B------:R-:W-:Y:S02]  /*5370*/  SHF.R.U32.HI R22, RZ, R174, R23 ;  /* 0x000000aeff167219 */ /* 0x000fe40000011617 */
[----:B------:R-:W-:Y:S01]  /*5380*/  @P2 SHF.R.U32.HI R7, RZ, R69, R24 ;  /* 0x00000045ff072219 */ /* 0x000fe20000011618 */
[C---:B------:R-:W-:Y:S01]  /*5390*/  IMAD R2, R72.reuse, R3, RZ ;  /* 0x0000000348027224 */ /* 0x040fe200078e02ff */
[----:B------:R-:W-:Y:S02]  /*53a0*/  SEL R5, R75, R22, !P0 ;  /* 0x000000164b057207 */ /* 0x000fe40004000000 */
[----:B------:R-:W-:Y:S01]  /*53b0*/  SEL R3, R77, R26, !P3 ;  /* 0x0000001a4d037207 */ /* 0x000fe20005800000 */
[----:B------:R-:W-:Y:S01]  /*53c0*/  IMAD R4, R72, R7, RZ ;  /* 0x0000000748047224 */ /* 0x000fe200078e02ff */
[C---:B------:R-:W-:Y:S01]  /*53d0*/  ISETP.GE.AND P0, PT, R5.reuse, R2, PT ;  /* 0x000000020500720c */ /* 0x040fe20003f06270 */
[----:B------:R-:W-:Y:S03]  /*53e0*/  IMAD.HI.U32 R6, R5, R68, RZ ;  /* 0x0000004405067227 */ /* 0x000fe600078e00ff */
[----:B------:R-:W-:Y:S01]  /*53f0*/  ISETP.GE.OR P0, PT, R3, R4, P0 ;  /* 0x000000040300720c */ /* 0x000fe20000706670 */
[----:B------:R-:W-:Y:S01]  /*5400*/  IMAD.MOV R4, RZ, RZ, -R3 ;  /* 0x000000ffff047224 */ /* 0x000fe200078e0a03 */
[-C--:B------:R-:W-:Y:S03]  /*5410*/  SHF.R.U32.HI R6, RZ, R69.reuse, R6 ;  /* 0x00000045ff067219 */ /* 0x080fe60000011606 */
[----:B------:R-:W-:Y:S01]  /*5420*/  IMAD R77, R74, R4, R77 ;  /* 0x000000044a4d7224 */ /* 0x000fe200078e024d */
[----:B------:R-:W-:Y:S05]  /*5430*/  SEL R15, R5, R6, !P2 ;  /* 0x00000006050f7207 */ /* 0x000fea0005000000 */
[----:B------:R-:W-:Y:S02]  /*5440*/  IMAD.MOV R6, RZ, RZ, -R15 ;  /* 0x000000ffff067224 */ /* 0x000fe400078e0a0f */
[C---:B------:R-:W-:Y:S04]  /*5450*/  @!P0 IMAD.HI.U32 R2, R3.reuse, R68, RZ ;  /* 0x0000004403028227 */ /* 0x040fe800078e00ff */
[----:B------:R-:W-:Y:S01]  /*5460*/  IMAD R6, R72, R6, R5 ;  /* 0x0000000648067224 */ /* 0x000fe200078e0205 */
[----:B------:R-:W-:Y:S04]  /*5470*/  @!P0 SHF.R.U32.HI R2, RZ, R69, R2 ;  /* 0x00000045ff028219 */ /* 0x000fe80000011602 */
[----:B------:R-:W-:Y:S02]  /*5480*/  @!P0 SEL R0, R3, R2, !P2 ;  /* 0x0000000203008207 */ /* 0x000fe40005000000 */
[----:B------:R-:W-:Y:S02]  /*5490*/  IADD3 R2, PT, PT, -R5, RZ, RZ ;  /* 0x000000ff05027210 */ /* 0x000fe40007ffe1ff */
[----:B------:R-:W-:Y:S01]  /*54a0*/  @!P0 IADD3 R8, PT, PT, R15, -R0, RZ ;  /* 0x800000000f088210 */ /* 0x000fe20007ffe0ff */
[----:B------:R-:W-:Y:S02]  /*54b0*/  @!P0 IMAD R0, R7, R6, R0 ;  /* 0x0000000607008224 */ /* 0x000fe400078e0200 */
[----:B------:R-:W-:Y:S02]  /*54c0*/  IMAD R75, R70, R2, R75 ;  /* 0x00000002464b7224 */ /* 0x000fe400078e024b */
[----:B------:R-:W-:Y:S02]  /*54d0*/  @!P0 IMAD R5, R8, R72, R3 ;  /* 0x0000004808058224 */ /* 0x000fe400078e0203 */
[----:B------:R-:W-:Y:S04]  /*54e0*/  @!P0 IMAD.MOV.U32 R3, RZ, RZ, R0 ;  /* 0x000000ffff038224 */ /* 0x000fe800078e0000 */
[----:B------:R-:W-:Y:S02]  /*54f0*/  IMAD R77, R3, R74, R77 ;  /* 0x0000004a034d7224 */ /* 0x000fe400078e024d */
[----:B------:R-:W-:Y:S07]  /*5500*/  IMAD R75, R5, R70, R75 ;  /* 0x00000046054b7224 */ /* 0x000fee00078e024b */
.L_x_93:
[----:B-1----:R-:W-:Y:S01]  /*5510*/  @!P1 ISETP.NE.AND P0, PT, R10, 0x1, PT ;  /* 0x000000010a00980c */ /* 0x002fe20003f05270 */
[----:B------:R-:W-:Y:S01]  /*5520*/  @!P1 IMAD.HI.U32 R0, R77, R12, RZ ;  /* 0x0000000c4d009227 */ /* 0x000fe200078e00ff */
[----:B------:R-:W-:Y:S01]  /*5530*/  @!P1 ISETP.NE.AND P2, PT, R9, 0x1, PT ;  /* 0x000000010900980c */ /* 0x000fe20003f45270 */
[----:B------:R-:W-:Y:S01]  /*5540*/  ULOP3.LUT UP0, URZ, UR48, 0x1b0, URZ, 0xc0, !UPT ;  /* 0x000001b030ff7892 */ /* 0x000fe2000f80c0ff */
[----:B------:R-:W-:Y:S01]  /*5550*/  R2UR UR42, R21 ;  /* 0x00000000152a72ca */ /* 0x000fe200000e0000 */
[----:B------:R-:W-:Y:S01]  /*5560*/  @!P1 IMAD.HI.U32 R3, R75, R11, RZ ;  /* 0x0000000b4b039227 */ /* 0x000fe200078e00ff */
[----:B------:R-:W-:Y:S02]  /*5570*/  @!P1 SHF.R.U32.HI R0, RZ, R13, R0 ;  /* 0x0000000dff009219 */ /* 0x000fe40000011600 */
[----:B------:R-:W-:Y:S01]  /*5580*/  R2UR UR41, R20 ;  /* 0x00000000142972ca */ /* 0x000fe200000e0000 */
[----:B------:R-:W-:Y:S01]  /*5590*/  VIADD R191, R191, 0x1 ;  /* 0x00000001bfbf7836 */ /* 0x000fe20000000000 */
[----:B------:R-:W-:Y:S02]  /*55a0*/  @!P1 SHF.R.U32.HI R2, RZ, R14, R3 ;  /* 0x0000000eff029219 */ /* 0x000fe40000011603 */
[----:B------:R-:W-:Y:S02]  /*55b0*/  @!P1 SEL R3, R77, R0, !P2 ;  /* 0x000000004d039207 */ /* 0x000fe40005000000 */
[----:B------:R-:W-:Y:S02]  /*55c0*/  @!P1 SEL R2, R75, R2, !P0 ;  /* 0x000000024b029207 */ /* 0x000fe40004000000 */
[----:B------:R-:W-:Y:S01]  /*55d0*/  @P4 SHF.R.U32.HI R179, RZ, 0x10, R17 ;  /* 0x00000010ffb34819 */ /* 0x000fe20000011611 */
[----:B------:R-:W-:Y:S02]  /*55e0*/  USHF.L.U32 UR42, UR42, 0x7, URZ ;  /* 0x000000072a2a7899 */ /* 0x000fe400080006ff */
[----:B------:R-:W-:Y:S02]  /*55f0*/  @!P1 IMAD.IADD R0, R2, 0x1, -R3 ;  /* 0x0000000102009824 */ /* 0x000fe400078e0a03 */
[----:B------:R-:W-:Y:S01]  /*5600*/  @!P1 IMAD.IADD R2, R3, 0x1, -R2 ;  /* 0x0000000103029824 */ /* 0x000fe200078e0a02 */
[----:B------:R-:W-:Y:S01]  /*5610*/  USHF.L.U32 UR41, UR41, 0x8, URZ ;  /* 0x0000000829297899 */ /* 0x000fe200080006ff */
[----:B------:R-:W-:Y:S02]  /*5620*/  @!P1 IMAD R77, R0, R9, R77 ;  /* 0x00000009004d9224 */ /* 0x000fe400078e024d */
[----:B------:R-:W-:Y:S01]  /*5630*/  @!P1 IMAD R75, R2, R10, R75 ;  /* 0x0000000a024b9224 */ /* 0x000fe200078e024b */
[----:B------:R-:W-:Y:S08]  /*5640*/  BRA.U !UP0, `(.L_x_94) ;  /* 0x0000000108407547 */ /* 0x000ff0000b800000 */
[----:B------:R-:W1:Y:S01]  /*5650*/  LDCU.64 UR8, c[0x4][0x88] ;  /* 0x01001100ff0877ac */ /* 0x000e620008000a00 */
[----:B------:R-:W-:Y:S01]  /*5660*/  MOV R3, 0x0 ;  /* 0x0000000000037802 */ /* 0x000fe20000000f00 */
[----:B------:R-:W-:Y:S02]  /*5670*/  HFMA2 R12, -RZ, RZ, 0, 5.9604644775390625e-08 ;  /* 0x00000001ff0c7431 */ /* 0x000fe400000001ff */
[----:B------:R-:W-:Y:S02]  /*5680*/  IMAD.MOV.U32 R8, RZ, RZ, 0x70 ;  /* 0x00000070ff087424 */ /* 0x000fe400078e00ff */
[----:B------:R-:W-:Y:S01]  /*5690*/  IMAD.MOV.U32 R13, RZ, RZ, RZ ;  /* 0x000000ffff0d7224 */ /* 0x000fe200078e00ff */
[----:B------:R-:W2:Y:S01]  /*56a0*/  LDCU.64 UR6, c[0x4][0x90] ;  /* 0x01001200ff0677ac */ /* 0x000ea20008000a00 */
[----:B------:R-:W3:Y:S01]  /*56b0*/  LDC.64 R2, c[0x4][R3] ;  /* 0x0100000003027b82 */ /* 0x000ee20000000a00 */
[----:B------:R-:W4:Y:S01]  /*56c0*/  LDCU.64 UR4, c[0x4][0x8] ;  /* 0x01000100ff0477ac */ /* 0x000f220008000a00 */
[----:B-1----:R-:W-:Y:S01]  /*56d0*/  MOV R5, UR9 ;  /* 0x0000000900057c02 */ /* 0x002fe20008000f00 */
[----:B------:R-:W-:Y:S01]  /*56e0*/  IMAD.U32 R4, RZ, RZ, UR8 ;  /* 0x00000008ff047e24 */ /* 0x000fe2000f8e00ff */
[----:B--2---:R-:W-:Y:S01]  /*56f0*/  MOV R7, UR7 ;  /* 0x0000000700077c02 */ /* 0x004fe20008000f00 */
[----:B------:R-:W-:Y:S01]  /*5700*/  IMAD.U32 R6, RZ, RZ, UR6 ;  /* 0x00000006ff067e24 */ /* 0x000fe2000f8e00ff */
[----:B----4-:R-:W-:Y:S01]  /*5710*/  MOV R11, UR5 ;  /* 0x00000005000b7c02 */ /* 0x010fe20008000f00 */
[----:B------:R-:W-:Y:S02]  /*5720*/  IMAD.U32 R10, RZ, RZ, UR4 ;  /* 0x00000004ff0a7e24 */ /* 0x000fe4000f8e00ff */
[----:B------:R-:W-:Y:S07]  /*5730*/  LEPC R20, `(.L_x_94) ;  /* 0x000000001014794e */ /* 0x000fee0000000000 */
[----:B---3-5:R-:W-:Y:S05]  /*5740*/  CALL.ABS.NOINC R2 ;  /* 0x0000000002007343 */ /* 0x028fea0003c00000 */
.L_x_94:
[----:B------:R-:W-:Y:S01]  /*5750*/  LOP3.LUT P0, RZ, R188, 0x1b0, RZ, 0xc0, !PT ;  /* 0x000001b0bcff7812 */ /* 0x000fe2000780c0ff */
[----:B------:R-:W-:Y:S11]  /*5760*/  BSSY.RECONVERGENT B6, `(.L_x_95) ;  /* 0x0000013000067945 */ /* 0x000ff60003800200 */
[----:B------:R-:W-:Y:S01]  /*5770*/  @!UPT UIADD3 URZ, UPT, UPT, URZ, URZ, URZ ;  /* 0x000000fffffff290 */ /* 0x000fe2000fffe0ff */
[----:B------:R-:W-:Y:S05]  /*5780*/  @!P0 BRA `(.L_x_96) ;  /* 0x0000000000408947 */ /* 0x000fea0003800000 */
        /* <DEDUP_REMOVED lines=16> */
.L_x_96:
[----:B------:R-:W-:Y:S05]  /*5890*/  BSYNC.RECONVERGENT B6 ;  /* 0x0000000000067941 */ /* 0x000fea0003800200 */
.L_x_95:
[----:B------:R-:W-:Y:S01]  /*58a0*/  ISETP.NE.U32.AND P4, PT, R166, RZ, PT ;  /* 0x000000ffa600720c */ /* 0x000fe20003f85070 */
[----:B------:R-:W-:Y:S01]  /*58b0*/  UISETP.NE.AND UP2, UPT, UR50, URZ, UPT ;  /* 0x000000ff3200728c */ /* 0x000fe2000bf45270 */
[----:B------:R-:W-:Y:S01]  /*58c0*/  ISETP.NE.U32.AND P2, PT, RZ, UR38, PT ;  /* 0x00000026ff007c0c */ /* 0x000fe2000bf45070 */
[----:B------:R-:W-:Y:S01]  /*58d0*/  UISETP.NE.U32.AND UP1, UPT, UR44, URZ, UPT ;  /* 0x000000ff2c00728c */ /* 0x000fe2000bf25070 */
[----:B------:R-:W-:Y:S01]  /*58e0*/  ISETP.NE.AND.EX P4, PT, R167, RZ, PT, P4 ;  /* 0x000000ffa700720c */ /* 0x000fe20003f85340 */
[----:B------:R-:W-:Y:S01]  /*58f0*/  UPLOP3.LUT UP0, UPT, UPT, UPT, UPT, 0x40, 0x4 ;  /* 0x000000000004789c */ /* 0x000fe20003f0e870 */
[----:B------:R-:W-:Y:S01]  /*5900*/  ISETP.NE.AND.EX P2, PT, RZ, UR39, PT, P2 ;  /* 0x00000027ff007c0c */ /* 0x000fe2000bf45320 */
[----:B------:R-:W-:Y:S01]  /*5910*/  UISETP.NE.AND.EX UP1, UPT, UR45, URZ, UPT, UP1 ;  /* 0x000000ff2d00728c */ /* 0x000fe2000bf25310 */
[----:B------:R-:W-:Y:S04]  /*5920*/  PLOP3.LUT P1, PT, PT, PT, UP2, 0x80, 0x8 ;  /* 0x000000000008781c */ /* 0x000fe80003f2f028 */
[----:B------:R-:W-:Y:S06]  /*5930*/  @UP2 UPLOP3.LUT UP0, UPT, UPT, UPT, UP1, 0x80, 0x8 ;  /* 0x000000000008289c */ /* 0x000fec0003f0f010 */
[----:B------:R-:W-:Y:S01]  /*5940*/  PLOP3.LUT P0, PT, PT, PT, UP0, 0x80, 0x8 ;  /* 0x000000000008781c */ /* 0x000fe20003f0f008 */
[----:B------:R-:W-:Y:S01]  /*5950*/  @!UPT UIADD3 URZ, UPT, UPT, URZ, URZ, URZ ;  /* 0x000000fffffff290 */ /* 0x000fe2000fffe0ff */
[----:B------:R-:W-:Y:S11]  /*5960*/  BRA.U !UP1, `(.L_x_97) ;  /* 0x0000000109387547 */ /* 0x000ff6000b800000 */
[----:B------:R-:W-:Y:S01]  /*5970*/  UISETP.NE.U32.AND UP0, UPT, UR38, URZ, UPT ;  /* 0x000000ff2600728c */ /* 0x000fe2000bf05070 */
[----:B------:R-:W-:Y:S02]  /*5980*/  HFMA2 R0, -RZ, RZ, 0, 5.9604644775390625e-08 ;  /* 0x00000001ff007431 */ /* 0x000fe400000001ff */
[----:B------:R-:W-:Y:S01]  /*5990*/  IMAD.MOV.U32 R171, RZ, RZ, 0x1 ;  /* 0x00000001ffab7424 */ /* 0x000fe200078e00ff */
[----:B------:R-:W-:Y:S06]  /*59a0*/  UISETP.NE.AND.EX UP0, UPT, UR39, URZ, UPT, UP0 ;  /* 0x000000ff2700728c */ /* 0x000fec000bf05300 */
[----:B------:R-:W-:Y:S05]  /*59b0*/  PLOP3.LUT P3, PT, PT, PT, UP0, 0x80, 0x8 ;  /* 0x000000000008781c */ /* 0x000fea0003f6f008 */
[----:B------:R-:W1:Y:S01]  /*59c0*/  @UP0 LDCU.64 UR6, c[0x0][0x888] ;  /* 0x00011100ff0607ac */ /* 0x000e620008000a00 */
[----:B------:R-:W-:Y:S07]  /*59d0*/  @UP0 UIMAD UR4, UR36, UR44, URZ ;  /* 0x0000002c240402a4 */ /* 0x000fee000f8e02ff */
[----:B------:R-:W-:Y:S01]  /*59e0*/  @!P3 PRMT R171, R0, 0x7610, R171 ;  /* 0x0000761000abb816 */ /* 0x000fe200000000ab */
[----:B-1----:R-:W-:Y:S03]  /*59f0*/  @UP0 UIMAD.WIDE UR6, UR4, 0x4, UR6 ;  /* 0x00000004040608a5 */ /* 0x002fe6000f8e0206 */
[----:B------:R-:W1:Y:S03]  /*5a00*/  @!UP0 LDCU UR4, c[0x0][0x880] ;  /* 0x00011000ff0487ac */ /* 0x000e660008000800 */
[----:B------:R-:W-:Y:S01]  /*5a10*/  IMAD.U32 R2, RZ, RZ, UR6 ;  /* 0x00000006ff027e24 */ /* 0x000fe2000f8e00ff */
[----:B------:R-:W-:Y:S05]  /*5a20*/  MOV R3, UR7 ;  /* 0x0000000700037c02 */ /* 0x000fea0008000f00 */
[----:B-----5:R2:W5:Y:S02]  /*5a30*/  @P3 LDG.E R81, desc[UR46][R2.64] ;  /* 0x0000002e02513981 */ /* 0x020564000c1e1900 */
[----:B-12---:R-:W-:Y:S02]  /*5a40*/  @!P3 IMAD.U32 R81, RZ, RZ, UR4 ;  /* 0x00000004ff51be24 */ /* 0x006fe4000f8e00ff */
.L_x_97:
[----:B------:R-:W-:Y:S05]  /*5a50*/  @!P4 BRA `(.L_x_98) ;  /* 0x000000000020c947 */ /* 0x000fea0003800000 */
[----:B------:R-:W-:Y:S04]  /*5a60*/  ISETP.NE.U32.AND P3, PT, R164, RZ, PT ;  /* 0x000000ffa400720c */ /* 0x000fe80003f65070 */
[----:B------:R-:W-:Y:S11]  /*5a70*/  ISETP.NE.AND.EX P3, PT, R165, RZ, PT, P3 ;  /* 0x000000ffa500720c */ /* 0x000ff60003f65330 */
[----:B------:R-:W-:Y:S02]  /*5a80*/  @!UPT UIADD3 URZ, UPT, UPT, URZ, URZ, URZ ;  /* 0x000000fffffff290 */ /* 0x000fe4000fffe0ff */
[----:B------:R-:W1:Y:S01]  /*5a90*/  @P3 LDC.64 R2, c[0x0][0x8a8] ;  /* 0x00022a00ff023b82 */ /* 0x000e620000000a00 */
[----:B------:R-:W-:Y:S04]  /*5aa0*/  @P3 IMAD R0, R166, UR36, RZ ;  /* 0x00000024a6003c24 */ /* 0x000fe8000f8e02ff */
[----:B-1----:R-:W-:Y:S05]  /*5ab0*/  @P3 IMAD.WIDE R2, R0, 0x4, R2 ;  /* 0x0000000400023825 */ /* 0x002fea00078e0202 */
[----:B-----5:R1:W5:Y:S02]  /*5ac0*/  @P3 LDG.E R78, desc[UR46][R2.64] ;  /* 0x0000002e024e3981 */ /* 0x020364000c1e1900 */
[----:B-1----:R-:W2:Y:S02]  /*5ad0*/  @!P3 LDC R78, c[0x0][0x8a0] ;  /* 0x00022800ff4ebb82 */ /* 0x002ea40000000800 */
.L_x_98:
[----:B-----5:R-:W-:Y:S01]  /*5ae0*/  FSETP.NEU.AND P4, PT, R81, RZ, PT ;  /* 0x000000ff5100720b */ /* 0x020fe20003f8d000 */
[----:B------:R-:W-:Y:S01]  /*5af0*/  BSSY B1, `(.L_x_99) ;  /* 0x0000047000017945 */ /* 0x000fe20003800000 */
[----:B------:R-:W-:Y:S01]  /*5b00*/  SEL R5, RZ, 0xffffffff, P2 ;  /* 0xffffffffff057807 */ /* 0x000fe20001000000 */
[----:B------:R-:W-:Y:S01]  /*5b10*/  IMAD.MOV.U32 R196, RZ, RZ, 0x1 ;  /* 0x00000001ffc47424 */ /* 0x000fe200078e00ff */
[----:B------:R-:W-:Y:S01]  /*5b20*/  LOP3.LUT P3, RZ, R171, 0xff, RZ, 0xc0, !PT ;  /* 0x000000ffabff7812 */ /* 0x000fe2000786c0ff */
[C---:B------:R-:W-:Y:S01]  /*5b30*/  IMAD R80, R76.reuse, 0x100, R79 ;  /* 0x000001004c507824 */ /* 0x040fe200078e024f */
[----:B------:R-:W-:Y:S02]  /*5b40*/  @P1 SEL R0, RZ, 0xffffffff, P4 ;  /* 0xffffffffff001807 */ /* 0x000fe40002000000 */
[----:B------:R-:W-:Y:S02]  /*5b50*/  CS2R R162, SRZ ;  /* 0x0000000000a27805 */ /* 0x000fe4000001ff00 */
[----:B------:R-:W-:Y:S02]  /*5b60*/  LEA R3, R181, UR49, 0x3 ;  /* 0x00000031b5037c11 */ /* 0x000fe4000f8e18ff */
[----:B------:R-:W-:Y:S02]  /*5b70*/  CS2R R160, SRZ ;  /* 0x0000000000a07805 */ /* 0x000fe4000001ff00 */
[----:B------:R-:W-:Y:S02]  /*5b80*/  @P0 SEL R0, R5, R0, !P3 ;  /* 0x0000000005000207 */ /* 0x000fe40005800000 */
[----:B------:R-:W-:Y:S02]  /*5b90*/  CS2R R158, SRZ ;  /* 0x00000000009e7805 */ /* 0x000fe4000001ff00 */
[----:B------:R-:W-:Y:S02]  /*5ba0*/  LEA R193, R76, UR49, 0x3 ;  /* 0x000000314cc17c11 */ /* 0x000fe4000f8e18ff */
[----:B------:R-:W-:Y:S02]  /*5bb0*/  CS2R R156, SRZ ;  /* 0x00000000009c7805 */ /* 0x000fe4000001ff00 */
[----:B------:R-:W-:Y:S02]  /*5bc0*/  @P1 LOP3.LUT R0, R0, 0x1, RZ, 0xc0, !PT ;  /* 0x0000000100001812 */ /* 0x000fe400078ec0ff */
[----:B------:R-:W-:Y:S02]  /*5bd0*/  CS2R R154, SRZ ;  /* 0x00000000009a7805 */ /* 0x000fe4000001ff00 */
[----:B------:R-:W-:Y:S02]  /*5be0*/  SHF.L.U32 R2, R183, 0x1f, RZ ;  /* 0x0000001fb7027819 */ /* 0x000fe400000006ff */
[----:B------:R-:W-:Y:S02]  /*5bf0*/  CS2R R152, SRZ ;  /* 0x0000000000987805 */ /* 0x000fe4000001ff00 */
[----:B------:R-:W-:Y:S02]  /*5c00*/  ISETP.NE.U32.OR P6, PT, R0, 0x1, !P1 ;  /* 0x000000010000780c */ /* 0x000fe40004fc5470 */
[----:B------:R-:W-:Y:S02]  /*5c10*/  CS2R R150, SRZ ;  /* 0x0000000000967805 */ /* 0x000fe4000001ff00 */
[----:B------:R-:W-:Y:S02]  /*5c20*/  PLOP3.LUT P2, PT, PT, PT, UP1, 0x80, 0x8 ;  /* 0x000000000008781c */ /* 0x000fe40003f4f018 */
[----:B------:R-:W-:Y:S02]  /*5c30*/  CS2R R148, SRZ ;  /* 0x0000000000947805 */ /* 0x000fe4000001ff00 */
[----:B------:R-:W-:Y:S02]  /*5c40*/  SEL R0, RZ, 0xffffffff, P4 ;  /* 0xffffffffff007807 */ /* 0x000fe40002000000 */
[----:B------:R-:W-:Y:S03]  /*5c50*/  P2R R198, PR, RZ, 0x40 ;  /* 0x00000040ffc67803 */ /* 0x000fe60000000000 */
[----:B------:R-:W-:Y:S04]  /*5c60*/  @P6 SHF.L.U32 R4, R180, 0x1f, RZ ;  /* 0x0000001fb4046819 */ /* 0x000fe800000006ff */
[----:B------:R-:W-:Y:S01]  /*5c70*/  @P2 SEL R0, R5, R0, !P3 ;  /* 0x0000000005002207 */ /* 0x000fe20005800000 */
[----:B------:R-:W1:Y:S03]  /*5c80*/  @P6 SYNCS.PHASECHK.TRANS64.TRYWAIT P1, [R3+URZ+0xe0], R4 ;  /* 0x0000e004030065a7 */ /* 0x000e6600080211ff */
[----:B------:R-:W-:Y:S04]  /*5c90*/  LOP3.LUT R0, R0, 0x1, RZ, 0xc0, !PT ;  /* 0x0000000100007812 */ /* 0x000fe800078ec0ff */
[----:B------:R-:W-:Y:S04]  /*5ca0*/  ISETP.NE.U32.AND P5, PT, R0, 0x1, PT ;  /* 0x000000010000780c */ /* 0x000fe80003fa5070 */
[----:B------:R-:W-:Y:S01]  /*5cb0*/  P2R R197, PR, RZ, 0x20 ;  /* 0x00000020ffc57803 */ /* 0x000fe20000000000 */
[----:B------:R3:W4:Y:S01]  /*5cc0*/  SYNCS.PHASECHK.TRANS64.TRYWAIT P0, [R193+URZ+0x150], R2 ;  /* 0x00015002c10075a7 */ /* 0x00072200080011ff */
[----:B-1----:R-:W-:Y:S01]  /*5cd0*/  @P6 SEL R196, RZ, 0x1, !P1 ;  /* 0x00000001ffc46807 */ /* 0x002fe20004800000 */
[----:B---3--:R-:W-:Y:S06]  /*5ce0*/  @!P6 BRA `(.L_x_100) ;  /* 0x00000000009ce947 */ /* 0x008fec0003800000 */
[----:B------:R-:W-:Y:S01]  /*5cf0*/  @P5 IMAD R6, R181, 0x2000, R186 ;  /* 0x00002000b5065824 */ /* 0x000fe200078e02ba */
[----:B------:R-:W-:Y:S01]  /*5d00*/  ISETP.NE.AND P1, PT, R196, RZ, PT ;  /* 0x000000ffc400720c */ /* 0x000fe20003f25270 */
[----:B------:R-:W-:Y:S01]  /*5d10*/  BSSY B0, `(.L_x_101) ;  /* 0x0000010000007945 */ /* 0x000fe20003800000 */
[----:B------:R-:W-:Y:S01]  /*5d20*/  CS2R R150, SRZ ;  /* 0x0000000000967805 */ /* 0x000fe2000001ff00 */
[--C-:B------:R-:W-:Y:S01]  /*5d30*/  @P5 IMAD R7, R187, -0x10, R6.reuse ;  /* 0xfffffff0bb075824 */ /* 0x100fe200078e0206 */
[----:B------:R-:W-:Y:S01]  /*5d40*/  CS2R R148, SRZ ;  /* 0x0000000000947805 */ /* 0x000fe2000001ff00 */
[----:B------:R-:W-:Y:S01]  /*5d50*/  @P5 IMAD R5, R185, -0x10, R6 ;  /* 0xfffffff0b9055824 */ /* 0x000fe200078e0206 */
[----:B------:R-:W-:Y:S01]  /*5d60*/  CS2R R158, SRZ ;  /* 0x00000000009e7805 */ /* 0x000fe2000001ff00 */
[----:B------:R-:W-:Y:S01]  /*5d70*/  @P5 IMAD R4, R184, 0x10, R7 ;  /* 0x00000010b8045824 */ /* 0x000fe200078e0207 */
[----:B------:R-:W-:Y:S02]  /*5d80*/  CS2R R156, SRZ ;  /* 0x00000000009c7805 */ /* 0x000fe4000001ff00 */
[----:B------:R-:W-:Y:S02]  /*5d90*/  CS2R R154, SRZ ;  /* 0x00000000009a7805 */ /* 0x000fe4000001ff00 */
[----:B------:R-:W-:Y:S02]  /*5da0*/  CS2R R152, SRZ ;  /* 0x0000000000987805 */ /* 0x000fe4000001ff00 */
[----:B------:R-:W-:Y:S02]  /*5db0*/  CS2R R162, SRZ ;  /* 0x0000000000a27805 */ /* 0x000fe4000001ff00 */
[----:B------:R-:W-:Y:S01]  /*5dc0*/  CS2R R160, SRZ ;  /* 0x0000000000a07805 */ /* 0x000fe2000001ff00 */
[----:B------:R-:W-:Y:S06]  /*5dd0*/  @P1 BRA `(.L_x_102) ;  /* 0x00000000000c1947 */ /* 0x000fec0003800000 */
[----:B------:R-:W-:Y:S04]  /*5de0*/  SHF.L.U32 R0, R180, 0x1f, RZ ;  /* 0x0000001fb4007819 */ /* 0x000fe800000006ff */
[----:B------:R-:W1:Y:S02]  /*5df0*/  SYNCS.PHASECHK.TRANS64.TRYWAIT P1, [R3+URZ+0xe0], R0 ;  /* 0x0000e000030075a7 */ /* 0x000e6400080211ff */
[----:B-1----:R-:W-:Y:S05]  /*5e00*/  @!P1 BRA `(.L_x_103) ;  /* 0x0000006400249947 */ /* 0x002fea0003800000 */
.L_x_102:
[----:B------:R-:W-:Y:S05]  /*5e10*/  BSYNC B0 ;  /* 0x0000000000007941 */ /* 0x000fea0003800000 */
.L_x_101:
[----:B------:R-:W-:Y:S01]  /*5e20*/  ISETP.NE.AND P1, PT, R197, RZ, PT ;  /* 0x000000ffc500720c */ /* 0x000fe20003f25270 */
[----:B-1----:R-:W-:Y:S02]  /*5e30*/  VIADD R3, R3, 0x100 ;  /* 0x0000010003037836 */ /* 0x002fe40000000000 */
[----:B------:R-:W-:Y:S02]  /*5e40*/  IMAD.U32 R0, RZ, RZ, UR37 ;  /* 0x00000025ff007e24 */ /* 0x000fe4000f8e00ff */
[----:B------:R-:W-:Y:S03]  /*5e50*/  VIADD R181, R181, 0x1 ;  /* 0x00000001b5b57836 */ /* 0x000fe60000000000 */
[----:B------:R-:W-:Y:S05]  /*5e60*/  PRMT R0, R0, 0x654, R3 ;  /* 0x0000065400007816 */ /* 0x000fea0000000003 */
[----:B------:R1:W3:Y:S04]  /*5e70*/  @P1 LDS.128 R148, [R6] ;  /* 0x0000000006941984 */ /* 0x0002e80000000c00 */
[----:B------:R1:W1:Y:S04]  /*5e80*/  @P1 LDS.128 R156, [R5+0x20] ;  /* 0x00002000059c1984 */ /* 0x0002680000000c00 */
[----:B------:R1:W1:Y:S04]  /*5e90*/  @P1 LDS.128 R152, [R7+0x10] ;  /* 0x0000100007981984 */ /* 0x0002680000000c00 */
[----:B------:R1:W1:Y:S01]  /*5ea0*/  @P1 LDS.128 R160, [R4+0x10] ;  /* 0x0000100004a01984 */ /* 0x0002620000000c00 */
[C---:B------:R-:W-:Y:S01]  /*5eb0*/  ISETP.NE.AND P1, PT, R181.reuse, 0x4, PT ;  /* 0x00000004b500780c */ /* 0x040fe20003f25270 */
[----:B------:R-:W-:Y:S01]  /*5ec0*/  @!PT LDS RZ, [RZ] ;  /* 0x00000000fffff984 */ /* 0x000fe20000000800 */
[----:B------:R-:W-:Y:S01]  /*5ed0*/  @!PT LDS RZ, [RZ] ;  /* 0x00000000fffff984 */ /* 0x000fe20000000800 */
[----:B------:R-:W-:Y:S01]  /*5ee0*/  @!PT LDS RZ, [RZ] ;  /* 0x00000000fffff984 */ /* 0x000fe20000000800 */
[----:B------:R-:W-:Y:S01]  /*5ef0*/  @!PT LDS RZ, [RZ] ;  /* 0x00000000fffff984 */ /* 0x000fe20000000800 */
[----:B------:R5:W-:Y:S06]  /*5f00*/  MEMBAR.ALL.CTA ;  /* 0x0000000000007992 */ /* 0x000bec0000008000 */
[----:B-----5:R-:W5:Y:S01]  /*5f10*/  FENCE.VIEW.ASYNC.S ;  /* 0x00000000000073c6 */ /* 0x020f620000000000 */
[----:B------:R-:W-:Y:S02]  /*5f20*/  SEL R3, RZ, 0x1, P1 ;  /* 0x00000001ff037807 */ /* 0x000fe40000800000 */
[----:B------:R-:W-:Y:S02]  /*5f30*/  SEL R181, R181, RZ, P1 ;  /* 0x000000ffb5b57207 */ /* 0x000fe40000800000 */
[----:B------:R-:W-:Y:S01]  /*5f40*/  LOP3.LUT R180, R180, R3, RZ, 0x3c, !PT ;  /* 0x00000003b4b47212 */ /* 0x000fe200078e3cff */
[----:B-----5:R1:W-:Y:S06]  /*5f50*/  SYNCS.ARRIVE.TRANS64.RED.A1T0 RZ, [R0+URZ], RZ ;  /* 0x000000ff00ff79a7 */ /* 0x0203ec00081004ff */
.L_x_100:
[----:B------:R-:W-:Y:S05]  /*5f60*/  BSYNC B1 ;  /* 0x0000000000017941 */ /* 0x000fea0003800000 */
.L_x_99:
[----:B-1----:R-:W-:Y:S04]  /*5f70*/  SHF.R.U32.HI R0, RZ, 0x15, R80 ;  /* 0x00000015ff007819 */ /* 0x002fe80000011650 */
[----:B------:R-:W-:Y:S01]  /*5f80*/  LOP3.LUT P1, RZ, R0, 0x3, R173, 0x48, !PT ;  /* 0x0000000300ff7812 */ /* 0x000fe200078248ad */
[----:B------:R-:W-:Y:S01]  /*5f90*/  @!UPT UIADD3 URZ, UPT, UPT, URZ, URZ, URZ ;  /* 0x000000fffffff290 */ /* 0x000fe2000fffe0ff */
[----:B----4-:R-:W-:Y:S11]  /*5fa0*/  @P0 BRA `(.L_x_104) ;  /* 0x0000000000080947 */ /* 0x010ff60003800000 */
[----:B------:R-:W1:Y:S02]  /*5fb0*/  SYNCS.PHASECHK.TRANS64.TRYWAIT P0, [R193+URZ+0x150], R2 ;  /* 0x00015002c10075a7 */ /* 0x000e6400080011ff */
[----:B-1----:R-:W-:Y:S05]  /*5fc0*/  @!P0 BRA `(.L_x_105) ;  /* 0x0000006000c88947 */ /* 0x002fea0003800000 */
.L_x_104:
[----:B------:R-:W-:Y:S04]  /*5fd0*/  BSSY.RECONVERGENT B6, `(.L_x_106) ;  /* 0x0000012000067945 */ /* 0x000fe80003800200 */
[----:B------:R-:W-:Y:S05]  /*5fe0*/  @!P1 BRA `(.L_x_107) ;  /* 0x0000000000409947 */ /* 0x000fea0003800000 */
[----:B------:R-:W4:Y:S01]  /*5ff0*/  LDCU.64 UR8, c[0x4][0x78] ;  /* 0x01000f00ff0877ac */ /* 0x000f220008000a00 */
[----:B------:R-:W-:Y:S01]  /*6000*/  MOV R3, 0x0 ;  /* 0x0000000000037802 */ /* 0x000fe20000000f00 */
[----:B------:R-:W-:Y:S02]  /*6010*/  HFMA2 R12, -RZ, RZ, 0, 5.9604644775390625e-08 ;  /* 0x00000001ff0c7431 */ /* 0x000fe400000001ff */
[----:B------:R-:W-:Y:S02]  /*6020*/  IMAD.MOV.U32 R8, RZ, RZ, 0x192 ;  /* 0x00000192ff087424 */ /* 0x000fe400078e00ff */
[----:B------:R-:W-:Y:S01]  /*6030*/  IMAD.MOV.U32 R13, RZ, RZ, RZ ;  /* 0x000000ffff0d7224 */ /* 0x000fe200078e00ff */
[----:B------:R-:W5:Y:S01]  /*6040*/  LDCU.64 UR6, c[0x4][0x80] ;  /* 0x01001000ff0677ac */ /* 0x000f620008000a00 */
[----:B-1----:R-:W1:Y:S01]  /*6050*/  LDC.64 R2, c[0x4][R3] ;  /* 0x0100000003027b82 */ /* 0x002e620000000a00 */
[----:B------:R-:W2:Y:S01]  /*6060*/  LDCU.64 UR4, c[0x4][0x18] ;  /* 0x01000300ff0477ac */ /* 0x000ea20008000a00 */
[----:B----4-:R-:W-:Y:S01]  /*6070*/  MOV R5, UR9 ;  /* 0x0000000900057c02 */ /* 0x010fe20008000f00 */
[----:B------:R-:W-:Y:S01]  /*6080*/  IMAD.U32 R4, RZ, RZ, UR8 ;  /* 0x00000008ff047e24 */ /* 0x000fe2000f8e00ff */
[----:B-----5:R-:W-:Y:S01]  /*6090*/  MOV R7, UR7 ;  /* 0x0000000700077c02 */ /* 0x020fe20008000f00 */
[----:B------:R-:W-:Y:S01]  /*60a0*/  IMAD.U32 R6, RZ, RZ, UR6 ;  /* 0x00000006ff067e24 */ /* 0x000fe2000f8e00ff */
[----:B--2---:R-:W-:Y:S01]  /*60b0*/  MOV R11, UR5 ;  /* 0x00000005000b7c02 */ /* 0x004fe20008000f00 */
[----:B------:R-:W-:Y:S02]  /*60c0*/  IMAD.U32 R10, RZ, RZ, UR4 ;  /* 0x00000004ff0a7e24 */ /* 0x000fe4000f8e00ff */
[----:B------:R-:W-:Y:S07]  /*60d0*/  LEPC R20, `(.L_x_107) ;  /* 0x000000001014794e */ /* 0x000fee0000000000 */
[----:B-1-3--:R-:W-:Y:S05]  /*60e0*/  CALL.ABS.NOINC R2 ;  /* 0x0000000002007343 */ /* 0x00afea0003c00000 */
.L_x_107:
[----:B------:R-:W-:Y:S05]  /*60f0*/  BSYNC.RECONVERGENT B6 ;  /* 0x0000000000067941 */ /* 0x000fea0003800200 */
.L_x_106:
[-C--:B---3--:R-:W-:Y:S01]  /*6100*/  F2FP.F16.E4M3.UNPACK_B R83, R148.reuse ;  /* 0x00000094ff53723e */ /* 0x088fe200020006ff */
[----:B------:R-:W-:Y:S05]  /*6110*/  WARPSYNC.ALL ;  /* 0x0000000000007948 */ /* 0x000fea0003800000 */
[----:B------:R-:W-:Y:S01]  /*6120*/  R2UR UR4, R80 ;  /* 0x00000000500472ca */ /* 0x000fe200000e0000 */
[--C-:B------:R-:W-:Y:S01]  /*6130*/  HADD2.F32 R82, -RZ, R83.reuse.H0_H0 ;  /* 0x20000053ff527230 */ /* 0x100fe20000004100 */
[----:B------:R-:W-:Y:S01]  /*6140*/  F2FP.F16.E4M3.UNPACK_B R85, R148.H1 ;  /* 0x00000094ff55723e */ /* 0x000fe200030006ff */
[----:B------:R-:W-:Y:S01]  /*6150*/  HADD2.F32 R83, -RZ, R83.H1_H1 ;  /* 0x30000053ff537230 */ /* 0x000fe20000004100 */
[-C--:B------:R-:W-:Y:S01]  /*6160*/  F2FP.F16.E4M3.UNPACK_B R87, R149.reuse ;  /* 0x00000095ff57723e */ /* 0x080fe200020006ff */
[----:B------:R-:W-:Y:S01]  /*6170*/  BSSY.RECONVERGENT B0, `(.L_x_108) ;  /* 0x000011d000007945 */ /* 0x000fe20003800200 */
[----:B------:R-:W-:Y:S01]  /*6180*/  F2FP.F16.E4M3.UNPACK_B R89, R149.H1 ;  /* 0x00000095ff59723e */ /* 0x000fe200030006ff */
[----:B------:R-:W-:Y:S01]  /*6190*/  HADD2.F32 R84, -RZ, R85.H0_H0 ;  /* 0x20000055ff547230 */ /* 0x000fe20000004100 */
[-C--:B------:R-:W-:Y:S01]  /*61a0*/  F2FP.F16.E4M3.UNPACK_B R91, R150.reuse ;  /* 0x00000096ff5b723e */ /* 0x080fe200020006ff */
[----:B------:R-:W-:Y:S01]  /*61b0*/  HADD2.F32 R88, -RZ, R87.H1_H1 ;  /* 0x30000057ff587230 */ /* 0x000fe20000004100 */
[----:B------:R-:W-:Y:S01]  /*61c0*/  F2FP.F16.E4M3.UNPACK_B R93, R150.H1 ;  /* 0x00000096ff5d723e */ /* 0x000fe200030006ff */
[----:B------:R-:W-:Y:S01]  /*61d0*/  HADD2.F32 R86, -RZ, R85.H1_H1 ;  /* 0x30000055ff567230 */ /* 0x000fe20000004100 */
[-C--:B------:R-:W-:Y:S01]  /*61e0*/  F2FP.F16.E4M3.UNPACK_B R95, R151.reuse ;  /* 0x00000097ff5f723e */ /* 0x080fe200020006ff */
[----:B------:R-:W2:Y:S01]  /*61f0*/  LDTM.x64 R4, tmem[UR4] ;  /* 0x00000004000479ee */ /* 0x000ea20008340000 */
[----:B------:R-:W-:Y:S01]  /*6200*/  F2FP.F16.E4M3.UNPACK_B R97, R151.H1 ;  /* 0x00000097ff61723e */ /* 0x000fe200030006ff */
[----:B------:R-:W-:Y:S01]  /*6210*/  HADD2.F32 R85, -RZ, R87.H0_H0 ;  /* 0x20000057ff557230 */ /* 0x000fe20000004100 */
[-C--:B------:R-:W-:Y:S01]  /*6220*/  F2FP.F16.E4M3.UNPACK_B R99, R152.reuse ;  /* 0x00000098ff63723e */ /* 0x080fe200020006ff */
[----:B------:R-:W-:Y:S01]  /*6230*/  HADD2.F32 R87, -RZ, R89.H0_H0 ;  /* 0x20000059ff577230 */ /* 0x000fe20000004100 */
[----:B------:R-:W-:Y:S01]  /*6240*/  F2FP.F16.E4M3.UNPACK_B R101, R152.H1 ;  /* 0x00000098ff65723e */ /* 0x000fe200030006ff */
[----:B------:R-:W-:Y:S01]  /*6250*/  HADD2.F32 R92, -RZ, R91.H1_H1 ;  /* 0x3000005bff5c7230 */ /* 0x000fe20000004100 */
[----:B------:R-:W-:Y:S01]  /*6260*/  SHF.L.U32 R199, R176, 0x4, RZ ;  /* 0x00000004b0c77819 */ /* 0x000fe200000006ff */
[----:B------:R-:W-:Y:S01]  /*6270*/  HADD2.F32 R96, -RZ, R95.H1_H1 ;  /* 0x3000005fff607230 */ /* 0x000fe20000004100 */
[----:B------:R-:W-:Y:S01]  /*6280*/  SHF.L.U32 R207, R175, 0x4, RZ ;  /* 0x00000004afcf7819 */ /* 0x000fe200000006ff */
[----:B------:R-:W-:Y:S01]  /*6290*/  HADD2.F32 R100, -RZ, R99.H1_H1 ;  /* 0x30000063ff647230 */ /* 0x000fe20000004100 */
[----:B------:R-:W-:Y:S01]  /*62a0*/  IADD3 R192, PT, PT, R186, R199, RZ ;  /* 0x000000c7bac07210 */ /* 0x000fe20007ffe0ff */
[----:B------:R-:W-:Y:S01]  /*62b0*/  HADD2.F32 R90, -RZ, R89.H1_H1 ;  /* 0x30000059ff5a7230 */ /* 0x000fe20000004100 */
[----:B------:R-:W-:Y:S01]  /*62c0*/  SHF.L.U32 R205, R184, 0x4, RZ ;  /* 0x00000004b8cd7819 */ /* 0x000fe200000006ff */
[----:B------:R-:W-:Y:S01]  /*62d0*/  HADD2.F32 R89, -RZ, R91.H0_H0 ;  /* 0x2000005bff597230 */ /* 0x000fe20000004100 */
[-C--:B------:R-:W-:Y:S01]  /*62e0*/  F2FP.F16.E4M3.UNPACK_B R103, R153.reuse ;  /* 0x00000099ff67723e */ /* 0x080fe200020006ff */
[--C-:B------:R-:W-:Y:S01]  /*62f0*/  HADD2.F32 R91, -RZ, R93.reuse.H0_H0 ;  /* 0x2000005dff5b7230 */ /* 0x100fe20000004100 */
[----:B------:R-:W-:Y:S01]  /*6300*/  IADD3 R194, PT, PT, R205, R192, RZ ;  /* 0x000000c0cdc27210 */ /* 0x000fe20007ffe0ff */
[----:B------:R-:W-:Y:S01]  /*6310*/  HADD2.F32 R94, -RZ, R93.H1_H1 ;  /* 0x3000005dff5e7230 */ /* 0x000fe20000004100 */
[----:B------:R-:W-:Y:S01]  /*6320*/  F2FP.F16.E4M3.UNPACK_B R105, R153.H1 ;  /* 0x00000099ff69723e */ /* 0x000fe200030006ff */
[----:B------:R-:W-:Y:S01]  /*6330*/  HADD2.F32 R93, -RZ, R95.H0_H0 ;  /* 0x2000005fff5d7230 */ /* 0x000fe20000004100 */
[-C--:B------:R-:W-:Y:S01]  /*6340*/  F2FP.F16.E4M3.UNPACK_B R107, R154.reuse ;  /* 0x0000009aff6b723e */ /* 0x080fe200020006ff */
[----:B------:R-:W-:Y:S01]  /*6350*/  HADD2.F32 R104, -RZ, R103.H1_H1 ;  /* 0x30000067ff687230 */ /* 0x000fe20000004100 */
[----:B------:R-:W-:Y:S01]  /*6360*/  F2FP.F16.E4M3.UNPACK_B R109, R154.H1 ;  /* 0x0000009aff6d723e */ /* 0x000fe200030006ff */
[C---:B--2---:R-:W-:Y:S01]  /*6370*/  FMUL R0, R78.reuse, R4 ;  /* 0x000000044e007220 */ /* 0x044fe20000400000 */
[C---:B-1----:R-:W-:Y:S01]  /*6380*/  FMUL R2, R78.reuse, R5 ;  /* 0x000000054e027220 */ /* 0x042fe20000400000 */
[C---:B------:R-:W-:Y:S01]  /*6390*/  FMUL R4, R78.reuse, R8 ;  /* 0x000000084e047220 */ /* 0x040fe20000400000 */
[C---:B------:R-:W-:Y:S01]  /*63a0*/  FMUL R5, R78.reuse, R9 ;  /* 0x000000094e057220 */ /* 0x040fe20000400000 */
[C---:B------:R-:W-:Y:S01]  /*63b0*/  FFMA R0, R81.reuse, R82, R0 ;  /* 0x0000005251007223 */ /* 0x040fe20000000000 */
[C---:B------:R-:W-:Y:S01]  /*63c0*/  FFMA R2, R81.reuse, R83, R2 ;  /* 0x0000005351027223 */ /* 0x040fe20000000002 */
[C---:B------:R-:W-:Y:S01]  /*63d0*/  FMUL R8, R78.reuse, R12 ;  /* 0x0000000c4e087220 */ /* 0x040fe20000400000 */
[C---:B------:R-:W-:Y:S01]  /*63e0*/  FMUL R9, R78.reuse, R13 ;  /* 0x0000000d4e097220 */ /* 0x040fe20000400000 */
[C---:B------:R-:W-:Y:S01]  /*63f0*/  FMUL R12, R78.reuse, R16 ;  /* 0x000000104e0c7220 */ /* 0x040fe20000400000 */
[C---:B------:R-:W-:Y:S01]  /*6400*/  FMUL R13, R78.reuse, R17 ;  /* 0x000000114e0d7220 */ /* 0x040fe20000400000 */
[C---:B------:R-:W-:Y:S01]  /*6410*/  FMUL R16, R78.reuse, R20 ;  /* 0x000000144e107220 */ /* 0x040fe20000400000 */
[C---:B------:R-:W-:Y:S01]  /*6420*/  FMUL R17, R78.reuse, R21 ;  /* 0x000000154e117220 */ /* 0x040fe20000400000 */
[C---:B------:R-:W-:Y:S01]  /*6430*/  FMUL R20, R78.reuse, R24 ;  /* 0x000000184e147220 */ /* 0x040fe20000400000 */
[C---:B------:R-:W-:Y:S01]  /*6440*/  FMUL R21, R78.reuse, R25 ;  /* 0x000000194e157220 */ /* 0x040fe20000400000 */
[----:B------:R-:W-:Y:S02]  /*6450*/  HADD2.F32 R108, -RZ, R107.H1_H1 ;  /* 0x3000006bff6c7230 */ /* 0x000fe40000004100 */
[C---:B------:R-:W-:Y:S01]  /*6460*/  FMUL R24, R78.reuse, R28 ;  /* 0x0000001c4e187220 */ /* 0x040fe20000400000 */
[C---:B------:R-:W-:Y:S01]  /*6470*/  FMUL R25, R78.reuse, R29 ;  /* 0x0000001d4e197220 */ /* 0x040fe20000400000 */
[C---:B------:R-:W-:Y:S01]  /*6480*/  FMUL R28, R78.reuse, R32 ;  /* 0x000000204e1c7220 */ /* 0x040fe20000400000 */
[C---:B------:R-:W-:Y:S01]  /*6490*/  FMUL R29, R78.reuse, R33 ;  /* 0x000000214e1d7220 */ /* 0x040fe20000400000 */
[C---:B------:R-:W-:Y:S01]  /*64a0*/  FMUL R32, R78.reuse, R36 ;  /* 0x000000244e207220 */ /* 0x040fe20000400000 */
[----:B------:R-:W-:Y:S01]  /*64b0*/  F2FP.F16.E4M3.UNPACK_B R111, R155 ;  /* 0x0000009bff6f723e */ /* 0x000fe200020006ff */
[C---:B------:R-:W-:Y:S01]  /*64c0*/  FMUL R33, R78.reuse, R37 ;  /* 0x000000254e217220 */ /* 0x040fe20000400000 */
[C---:B------:R-:W-:Y:S01]  /*64d0*/  FMUL R36, R78.reuse, R40 ;  /* 0x000000284e247220 */ /* 0x040fe20000400000 */
[----:B------:R-:W-:Y:S01]  /*64e0*/  F2FP.F16.E4M3.UNPACK_B R113, R155.H1 ;  /* 0x0000009bff71723e */ /* 0x000fe200030006ff */
[C---:B------:R-:W-:Y:S01]  /*64f0*/  FMUL R37, R78.reuse, R41 ;  /* 0x000000294e257220 */ /* 0x040fe20000400000 */
[----:B------:R-:W-:Y:S02]  /*6500*/  HADD2.F32 R112, -RZ, R111.H1_H1 ;  /* 0x3000006fff707230 */ /* 0x000fe40000004100 */
        /* <DEDUP_REMOVED lines=26> */
[C---:B------:R-:W-:Y:S01]  /*66b0*/  FFMA R3, R81.reuse, R84, R3 ;  /* 0x0000005451037223 */ /* 0x040fe20000000003 */
[C---:B------:R-:W-:Y:S01]  /*66c0*/  FFMA R7, R81.reuse, R86, R7 ;  /* 0x0000005651077223 */ /* 0x040fe20000000007 */
[----:B------:R-:W-:Y:S01]  /*66d0*/  F2FP.F16.E4M3.UNPACK_B R131, R160 ;  /* 0x000000a0ff83723e */ /* 0x000fe200020006ff */
[C---:B------:R-:W-:Y:S01]  /*66e0*/  FFMA R4, R81.reuse, R85, R4 ;  /* 0x0000005551047223 */ /* 0x040fe20000000004 */
[C---:B------:R-:W-:Y:S01]  /*66f0*/  FFMA R5, R81.reuse, R88, R5 ;  /* 0x0000005851057223 */ /* 0x040fe20000000005 */
[----:B------:R-:W-:Y:S01]  /*6700*/  F2FP.F16.E4M3.UNPACK_B R133, R160.H1 ;  /* 0x000000a0ff85723e */ /* 0x000fe200030006ff */
[----:B------:R-:W-:Y:S01]  /*6710*/  FFMA R6, R81, R87, R6 ;  /* 0x0000005751067223 */ /* 0x000fe20000000006 */
[----:B------:R-:W-:Y:S01]  /*6720*/  F2FP.SATFINITE.E4M3.F32.PACK_AB_MERGE_C R195, R7, R3, RZ ;  /* 0x0000000307c3723e */ /* 0x000fe200048070ff */
[----:B------:R-:W-:Y:S02]  /*6730*/  HADD2.F32 R128, -RZ, R127.H1_H1 ;  /* 0x3000007fff807230 */ /* 0x000fe40000004100 */
[----:B------:R-:W-:Y:S01]  /*6740*/  FMUL R11, R78, R11 ;  /* 0x0000000b4e0b7220 */ /* 0x000fe20000400000 */
[----:B------:R-:W-:Y:S01]  /*6750*/  HADD2.F32 R132, -RZ, R131.H1_H1 ;  /* 0x30000083ff847230 */ /* 0x000fe20000004100 */
[----:B------:R-:W-:Y:S01]  /*6760*/  F2FP.SATFINITE.E4M3.F32.PACK_AB_MERGE_C R200, R2, R0, R195 ;  /* 0x0000000002c8723e */ /* 0x000fe200048070c3 */
[----:B------:R-:W-:Y:S01]  /*6770*/  FMUL R10, R78, R14 ;  /* 0x0000000e4e0a7220 */ /* 0x000fe20000400000 */
[----:B------:R-:W-:Y:S01]  /*6780*/  IADD3 R195, PT, PT, R186, R207, RZ ;  /* 0x000000cfbac37210 */ /* 0x000fe20007ffe0ff */
[C---:B------:R-:W-:Y:S01]  /*6790*/  FFMA R11, R81.reuse, R90, R11 ;  /* 0x0000005a510b7223 */ /* 0x040fe2000000000b */
[C---:B------:R-:W-:Y:S01]  /*67a0*/  FFMA R8, R81.reuse, R89, R8 ;  /* 0x0000005951087223 */ /* 0x040fe20000000008 */
[C---:B------:R-:W-:Y:S01]  /*67b0*/  FFMA R9, R81.reuse, R92, R9 ;  /* 0x0000005c51097223 */ /* 0x040fe20000000009 */
[--C-:B------:R-:W-:Y:S02]  /*67c0*/  HADD2.F32 R95, -RZ, R97.reuse.H0_H0 ;  /* 0x20000061ff5f7230 */ /* 0x100fe40000004100 */
[----:B------:R-:W-:Y:S01]  /*67d0*/  FFMA R10, R81, R91, R10 ;  /* 0x0000005b510a7223 */ /* 0x000fe2000000000a */
[----:B------:R-:W-:Y:S01]  /*67e0*/  F2FP.SATFINITE.E4M3.F32.PACK_AB_MERGE_C R201, R11, R6, RZ ;  /* 0x000000060bc9723e */ /* 0x000fe200048070ff */
[C---:B------:R-:W-:Y:S01]  /*67f0*/  FMUL R15, R78.reuse, R15 ;  /* 0x0000000f4e0f7220 */ /* 0x040fe20000400000 */
[----:B------:R-:W-:Y:S02]  /*6800*/  HADD2.F32 R98, -RZ, R97.H1_H1 ;  /* 0x30000061ff627230 */ /* 0x000fe40000004100 */
[C---:B------:R-:W-:Y:S01]  /*6810*/  FMUL R14, R78.reuse, R18 ;  /* 0x000000124e0e7220 */ /* 0x040fe20000400000 */
[----:B------:R-:W-:Y:S01]  /*6820*/  F2FP.SATFINITE.E4M3.F32.PACK_AB_MERGE_C R201, R5, R4, R201 ;  /* 0x0000000405c9723e */ /* 0x000fe200048070c9 */
[----:B------:R-:W-:Y:S02]  /*6830*/  HADD2.F32 R97, -RZ, R99.H0_H0 ;  /* 0x20000063ff617230 */ /* 0x000fe40000004100 */
[C---:B------:R-:W-:Y:S01]  /*6840*/  FFMA R15, R81.reuse, R94, R15 ;  /* 0x0000005e510f7223 */ /* 0x040fe2000000000f */
[C---:B------:R-:W-:Y:S01]  /*6850*/  FFMA R12, R81.reuse, R93, R12 ;  /* 0x0000005d510c7223 */ /* 0x040fe2000000000c */
[----:B------:R-:W-:Y:S01]  /*6860*/  FFMA R13, R81, R96, R13 ;  /* 0x00000060510d7223 */ /* 0x000fe2000000000d */
[----:B------:R-:W-:Y:S01]  /*6870*/  F2FP.F16.E4M3.UNPACK_B R135, R161 ;  /* 0x000000a1ff87723e */ /* 0x000fe200020006ff */
[--C-:B------:R-:W-:Y:S01]  /*6880*/  HADD2.F32 R99, -RZ, R101.reuse.H0_H0 ;  /* 0x20000065ff637230 */ /* 0x100fe20000004100 */
[----:B------:R-:W-:Y:S01]  /*6890*/  F2FP.SATFINITE.E4M3.F32.PACK_AB_MERGE_C R202, R15, R10, RZ ;  /* 0x0000000a0fca723e */ /* 0x000fe200048070ff */
[----:B------:R-:W-:Y:S01]  /*68a0*/  FFMA R14, R81, R95, R14 ;  /* 0x0000005f510e7223 */ /* 0x000fe2000000000e */
[C---:B------:R-:W-:Y:S01]  /*68b0*/  FMUL R19, R78.reuse, R19 ;  /* 0x000000134e137220 */ /* 0x040fe20000400000 */
[----:B------:R-:W-:Y:S01]  /*68c0*/  HADD2.F32 R102, -RZ, R101.H1_H1 ;  /* 0x30000065ff667230 */ /* 0x000fe20000004100 */
[----:B------:R-:W-:Y:S01]  /*68d0*/  F2FP.SATFINITE.E4M3.F32.PACK_AB_MERGE_C R202, R9, R8, R202 ;  /* 0x0000000809ca723e */ /* 0x000fe200048070ca */
[----:B------:R-:W-:Y:S02]  /*68e0*/  HADD2.F32 R101, -RZ, R103.H0_H0 ;  /* 0x20000067ff657230 */ /* 0x000fe40000004100 */
[C---:B------:R-:W-:Y:S01]  /*68f0*/  FFMA R19, R81.reuse, R98, R19 ;  /* 0x0000006251137223 */ /* 0x040fe20000000013 */
[C---:B------:R-:W-:Y:S01]  /*6900*/  FFMA R16, R81.reuse, R97, R16 ;  /* 0x0000006151107223 */ /* 0x040fe20000000010 */
[----:B------:R-:W-:Y:S01]  /*6910*/  FFMA R17, R81, R100, R17 ;  /* 0x0000006451117223 */ /* 0x000fe20000000011 */
[----:B------:R-:W-:Y:S02]  /*6920*/  HADD2.F32 R136, -RZ, R135.H1_H1 ;  /* 0x30000087ff887230 */ /* 0x000fe40000004100 */
[C---:B------:R-:W-:Y:S01]  /*6930*/  FMUL R18, R78.reuse, R22 ;  /* 0x000000164e127220 */ /* 0x040fe20000400000 */
[----:B------:R-:W-:Y:S01]  /*6940*/  F2FP.F16.E4M3.UNPACK_B R137, R161.H1 ;  /* 0x000000a1ff89723e */ /* 0x000fe200030006ff */
[C---:B------:R-:W-:Y:S01]  /*6950*/  FMUL R23, R78.reuse, R23 ;  /* 0x000000174e177220 */ /* 0x040fe20000400000 */
[--C-:B------:R-:W-:Y:S01]  /*6960*/  HADD2.F32 R103, -RZ, R105.reuse.H0_H0 ;  /* 0x20000069ff677230 */ /* 0x100fe20000004100 */
[----:B------:R-:W-:Y:S01]  /*6970*/  F2FP.SATFINITE.E4M3.F32.PACK_AB_MERGE_C R203, R19, R14, RZ ;  /* 0x0000000e13cb723e */ /* 0x000fe200048070ff */
[C---:B------:R-:W-:Y:S01]  /*6980*/  FFMA R18, R81.reuse, R99, R18 ;  /* 0x0000006351127223 */ /* 0x040fe20000000012 */
[C---:B------:R-:W-:Y:S01]  /*6990*/  FFMA R23, R81.reuse, R102, R23 ;  /* 0x0000006651177223 */ /* 0x040fe20000000017 */
[----:B------:R-:W-:Y:S01]  /*69a0*/  FFMA R20, R81, R101, R20 ;  /* 0x0000006551147223 */ /* 0x000fe20000000014 */
[----:B------:R-:W-:Y:S01]  /*69b0*/  F2FP.F16.E4M3.UNPACK_B R139, R162 ;  /* 0x000000a2ff8b723e */ /* 0x000fe200020006ff */
[----:B------:R-:W-:Y:S01]  /*69c0*/  HADD2.F32 R106, -RZ, R105.H1_H1 ;  /* 0x30000069ff6a7230 */ /* 0x000fe20000004100 */
[----:B------:R-:W-:Y:S01]  /*69d0*/  F2FP.SATFINITE.E4M3.F32.PACK_AB_MERGE_C R203, R13, R12, R203 ;  /* 0x0000000c0dcb723e */ /* 0x000fe200048070cb */
[----:B------:R-:W-:Y:S01]  /*69e0*/  FFMA R21, R81, R104, R21 ;  /* 0x0000006851157223 */ /* 0x000fe20000000015 */
[----:B------:R-:W-:Y:S01]  /*69f0*/  F2FP.SATFINITE.E4M3.F32.PACK_AB_MERGE_C R208, R23, R18, RZ ;  /* 0x0000001217d0723e */ /* 0x000fe200048070ff */
[----:B------:R-:W-:Y:S02]  /*6a00*/  HADD2.F32 R105, -RZ, R107.H0_H0 ;  /* 0x2000006bff697230 */ /* 0x000fe40000004100 */
[C---:B------:R-:W-:Y:S01]  /*6a10*/  FMUL R22, R78.reuse, R26 ;  /* 0x0000001a4e167220 */ /* 0x040fe20000400000 */
[----:B------:R1:W-:Y:S01]  /*6a20*/  STS.128 [R172+UR49+0x8200], R200 ;  /* 0x008200c8ac007988 */ /* 0x0003e20008000c31 */
[----:B------:R-:W-:Y:S01]  /*6a30*/  F2FP.SATFINITE.E4M3.F32.PACK_AB_MERGE_C R208, R17, R16, R208 ;  /* 0x0000001011d0723e */ /* 0x000fe200048070d0 */
[----:B------:R-:W-:Y:S02]  /*6a40*/  HADD2.F32 R140, -RZ, R139.H1_H1 ;  /* 0x3000008bff8c7230 */ /* 0x000fe40000004100 */
[C---:B------:R-:W-:Y:S01]  /*6a50*/  FFMA R22, R81.reuse, R103, R22 ;  /* 0x0000006751167223 */ /* 0x040fe20000000016 */
[C---:B------:R-:W-:Y:S01]  /*6a60*/  FMUL R27, R78.reuse, R27 ;  /* 0x0000001b4e1b7220 */ /* 0x040fe20000400000 */
[--C-:B------:R-:W-:Y:S02]  /*6a70*/  HADD2.F32 R107, -RZ, R109.reuse.H0_H0 ;  /* 0x2000006dff6b7230 */ /* 0x100fe40000004100 */
[C---:B------:R-:W-:Y:S01]  /*6a80*/  FMUL R26, R78.reuse, R30 ;  /* 0x0000001e4e1a7220 */ /* 0x040fe20000400000 */
[----:B------:R-:W-:Y:S02]  /*6a90*/  HADD2.F32 R110, -RZ, R109.H1_H1 ;  /* 0x3000006dff6e7230 */ /* 0x000fe40000004100 */
[C---:B------:R-:W-:Y:S01]  /*6aa0*/  FFMA R27, R81.reuse, R106, R27 ;  /* 0x0000006a511b7223 */ /* 0x040fe2000000001b */
[C---:B------:R-:W-:Y:S01]  /*6ab0*/  FFMA R24, R81.reuse, R105, R24 ;  /* 0x0000006951187223 */ /* 0x040fe20000000018 */
[----:B------:R-:W-:Y:S01]  /*6ac0*/  FFMA R25, R81, R108, R25 ;  /* 0x0000006c51197223 */ /* 0x000fe20000000019 */
[----:B------:R-:W-:Y:S01]  /*6ad0*/  F2FP.F16.E4M3.UNPACK_B R141, R162.H1 ;  /* 0x000000a2ff8d723e */ /* 0x000fe200030006ff */
[----:B------:R-:W-:Y:S01]  /*6ae0*/  HADD2.F32 R109, -RZ, R111.H0_H0 ;  /* 0x2000006fff6d7230 */ /* 0x000fe20000004100 */
[----:B------:R-:W-:Y:S01]  /*6af0*/  F2FP.SATFINITE.E4M3.F32.PACK_AB_MERGE_C R209, R27, R22, RZ ;  /* 0x000000161bd1723e */ /* 0x000fe200048070ff */
[----:B------:R-:W-:Y:S01]  /*6b00*/  FFMA R26, R81, R107, R26 ;  /* 0x0000006b511a7223 */ /* 0x000fe2000000001a */
[C---:B------:R-:W-:Y:S01]  /*6b10*/  FMUL R31, R78.reuse, R31 ;  /* 0x0000001f4e1f7220 */ /* 0x040fe20000400000 */
[--C-:B------:R-:W-:Y:S01]  /*6b20*/  HADD2.F32 R111, -RZ, R113.reuse.H0_H0 ;  /* 0x20000071ff6f7230 */ /* 0x100fe20000004100 */
[----:B------:R-:W-:Y:S01]  /*6b30*/  F2FP.SATFINITE.E4M3.F32.PACK_AB_MERGE_C R209, R21, R20, R209 ;  /* 0x0000001415d1723e */ /* 0x000fe200048070d1 */
[----:B------:R-:W-:Y:S02]  /*6b40*/  HADD2.F32 R114, -RZ, R113.H1_H1 ;  /* 0x30000071ff727230 */ /* 0x000fe40000004100 */
[C---:B------:R-:W-:Y:S01]  /*6b50*/  FFMA R31, R81.reuse, R110, R31 ;  /* 0x0000006e511f7223 */ /* 0x040fe2000000001f */
[C---:B------:R-:W-:Y:S01]  /*6b60*/  FFMA R28, R81.reuse, R109, R28 ;  /* 0x0000006d511c7223 */ /* 0x040fe2000000001c */
[----:B------:R-:W-:Y:S01]  /*6b70*/  FFMA R29, R81, R112, R29 ;  /* 0x00000070511d7223 */ /* 0x000fe2000000001d */
[----:B------:R-:W-:Y:S02]  /*6b80*/  HADD2.F32 R113, -RZ, R115.H0_H0 ;  /* 0x20000073ff717230 */ /* 0x000fe40000004100 */
[C---:B------:R-:W-:Y:S01]  /*6b90*/  FMUL R30, R78.reuse, R34 ;  /* 0x000000224e1e7220 */ /* 0x040fe20000400000 */
[----:B------:R-:W-:Y:S01]  /*6ba0*/  F2FP.F16.E4M3.UNPACK_B R143, R163 ;  /* 0x000000a3ff8f723e */ /* 0x000fe200020006ff */
[C---:B------:R-:W-:Y:S01]  /*6bb0*/  FMUL R35, R78.reuse, R35 ;  /* 0x000000234e237220 */ /* 0x040fe20000400000 */
[----:B------:R-:W-:Y:S01]  /*6bc0*/  HADD2.F32 R115, -RZ, R117.H0_H0 ;  /* 0x20000075ff737230 */ /* 0x000fe20000004100 */
[----:B------:R-:W-:Y:S01]  /*6bd0*/  F2FP.SATFINITE.E4M3.F32.PACK_AB_MERGE_C R210, R31, R26, RZ ;  /* 0x0000001a1fd2723e */ /* 0x000fe200048070ff */
[C---:B------:R-:W-:Y:S01]  /*6be0*/  FFMA R30, R81.reuse, R111, R30 ;  /* 0x0000006f511e7223 */ /* 0x040fe2000000001e */
[C---:B------:R-:W-:Y:S01]  /*6bf0*/  FFMA R35, R81.reuse, R114, R35 ;  /* 0x0000007251237223 */ /* 0x040fe20000000023 */
[C---:B------:R-:W-:Y:S01]  /*6c00*/  FFMA R32, R81.reuse, R113, R32 ;  /* 0x0000007151207223 */ /* 0x040fe20000000020 */
[----:B------:R-:W-:Y:S01]  /*6c10*/  F2FP.F16.E4M3.UNPACK_B R145, R163.H1 ;  /* 0x000000a3ff91723e */ /* 0x000fe200030006ff */
[----:B------:R-:W-:Y:S01]  /*6c20*/  FFMA R33, R81, R116, R33 ;  /* 0x0000007451217223 */ /* 0x000fe20000000021 */
[----:B------:R-:W-:Y:S01]  /*6c30*/  F2FP.SATFINITE.E4M3.F32.PACK_AB_MERGE_C R210, R25, R24, R210 ;  /* 0x0000001819d2723e */ /* 0x000fe200048070d2 */
[----:B------:R-:W-:Y:S01]  /*6c40*/  HADD2.F32 R144, -RZ, R143.H1_H1 ;  /* 0x3000008fff907230 */ /* 0x000fe20000004100 */
[----:B------:R-:W-:Y:S01]  /*6c50*/  F2FP.SATFINITE.E4M3.F32.PACK_AB_MERGE_C R211, R35, R30, RZ ;  /* 0x0000001e23d3723e */ /* 0x000fe200048070ff */
[----:B------:R-:W-:Y:S02]  /*6c60*/  HADD2.F32 R118, -RZ, R117.H1_H1 ;  /* 0x30000075ff767230 */ /* 0x000fe40000004100 */
[C---:B------:R-:W-:Y:S01]  /*6c70*/  FMUL R34, R78.reuse, R38 ;  /* 0x000000264e227220 */ /* 0x040fe20000400000 */
[----:B------:R-:W-:Y:S01]  /*6c80*/  HADD2.F32 R117, -RZ, R119.H0_H0 ;  /* 0x20000077ff757230 */ /* 0x000fe20000004100 */
[----:B------:R-:W-:Y:S01]  /*6c90*/  F2FP.SATFINITE.E4M3.F32.PACK_AB_MERGE_C R211, R29, R28, R211 ;  /* 0x0000001c1dd3723e */ /* 0x000fe200048070d3 */
[C---:B------:R-:W-:Y:S01]  /*6ca0*/  FMUL R39, R78.reuse, R39 ;  /* 0x000000274e277220 */ /* 0x040fe20000400000 */
[--C-:B------:R-:W-:Y:S02]  /*6cb0*/  HADD2.F32 R119, -RZ, R121.reuse.H0_H0 ;  /* 0x20000079ff777230 */ /* 0x100fe40000004100 */
[C---:B------:R-:W-:Y:S01]  /*6cc0*/  FFMA R34, R81.reuse, R115, R34 ;  /* 0x0000007351227223 */ /* 0x040fe20000000022 */
[----:B------:R-:W-:Y:S01]  /*6cd0*/  HADD2.F32 R122, -RZ, R121.H1_H1 ;  /* 0x30000079ff7a7230 */ /* 0x000fe20000004100 */
[----:B------:R1:W-:Y:S01]  /*6ce0*/  STS.128 [R192+0x8010], R208 ;  /* 0x008010d0c0007388 */ /* 0x0003e20000000c00 */
[----:B------:R-:W-:Y:S02]  /*6cf0*/  HADD2.F32 R121, -RZ, R123.H0_H0 ;  /* 0x2000007bff797230 */ /* 0x000fe40000004100 */
[C---:B------:R-:W-:Y:S01]  /*6d00*/  FFMA R39, R81.reuse, R118, R39 ;  /* 0x0000007651277223 */ /* 0x040fe20000000027 */
[C---:B------:R-:W-:Y:S01]  /*6d10*/  FFMA R36, R81.reuse, R117, R36 ;  /* 0x0000007551247223 */ /* 0x040fe20000000024 */
[----:B------:R-:W-:Y:S01]  /*6d20*/  FFMA R37, R81, R120, R37 ;  /* 0x0000007851257223 */ /* 0x000fe20000000025 */
[C---:B------:R-:W-:Y:S01]  /*6d30*/  FMUL R38, R78.reuse, R42 ;  /* 0x0000002a4e267220 */ /* 0x040fe20000400000 */
[----:B------:R-:W-:Y:S01]  /*6d40*/  ISETP.NE.AND P0, PT, R189, RZ, PT ;  /* 0x000000ffbd00720c */ /* 0x000fe20003f05270 */
[C---:B------:R-:W-:Y:S01]  /*6d50*/  FMUL R43, R78.reuse, R43 ;  /* 0x0000002b4e2b7220 */ /* 0x040fe20000400000 */
[--C-:B------:R-:W-:Y:S01]  /*6d60*/  HADD2.F32 R123, -RZ, R125.reuse.H0_H0 ;  /* 0x2000007dff7b7230 */ /* 0x100fe20000004100 */
[----:B------:R-:W-:Y:S01]  /*6d70*/  F2FP.SATFINITE.E4M3.F32.PACK_AB_MERGE_C R212, R39, R34, RZ ;  /* 0x0000002227d4723e */ /* 0x000fe200048070ff */
[C---:B------:R-:W-:Y:S01]  /*6d80*/  FFMA R38, R81.reuse, R119, R38 ;  /* 0x0000007751267223 */ /* 0x040fe20000000026 */
[C---:B------:R-:W-:Y:S01]  /*6d90*/  FFMA R43, R81.reuse, R122, R43 ;  /* 0x0000007a512b7223 */ /* 0x040fe2000000002b */
[----:B------:R-:W-:Y:S01]  /*6da0*/  FFMA R40, R81, R121, R40 ;  /* 0x0000007951287223 */ /* 0x000fe20000000028 */
[----:B------:R-:W-:Y:S01]  /*6db0*/  F2FP.SATFINITE.E4M3.F32.PACK_AB_MERGE_C R212, R33, R32, R212 ;  /* 0x0000002021d4723e */ /* 0x000fe200048070d4 */
[----:B------:R-:W-:Y:S01]  /*6dc0*/  FFMA R41, R81, R124, R41 ;  /* 0x0000007c51297223 */ /* 0x000fe20000000029 */
[----:B------:R-:W-:Y:S01]  /*6dd0*/  HADD2.F32 R126, -RZ, R125.H1_H1 ;  /* 0x3000007dff7e7230 */ /* 0x000fe20000004100 */
[----:B------:R-:W-:Y:S01]  /*6de0*/  F2FP.SATFINITE.E4M3.F32.PACK_AB_MERGE_C R213, R43, R38, RZ ;  /* 0x000000262bd5723e */ /* 0x000fe200048070ff */
[----:B------:R-:W-:Y:S02]  /*6df0*/  HADD2.F32 R125, -RZ, R127.H0_H0 ;  /* 0x2000007fff7d7230 */ /* 0x000fe40000004100 */
[C---:B------:R-:W-:Y:S01]  /*6e00*/  FMUL R42, R78.reuse, R46 ;  /* 0x0000002e4e2a7220 */ /* 0x040fe20000400000 */
[----:B------:R-:W-:Y:S01]  /*6e10*/  FMUL R47, R78, R47 ;  /* 0x0000002f4e2f7220 */ /* 0x000fe20000400000 */
[--C-:B------:R-:W-:Y:S01]  /*6e20*/  HADD2.F32 R127, -RZ, R129.reuse.H0_H0 ;  /* 0x20000081ff7f7230 */ /* 0x100fe20000004100 */
[----:B------:R-:W-:Y:S01]  /*6e30*/  F2FP.SATFINITE.E4M3.F32.PACK_AB_MERGE_C R213, R37, R36, R213 ;  /* 0x0000002425d5723e */ /* 0x000fe200048070d5 */
[C---:B------:R-:W-:Y:S01]  /*6e40*/  FFMA R42, R81.reuse, R123, R42 ;  /* 0x0000007b512a7223 */ /* 0x040fe2000000002a */
[C---:B------:R-:W-:Y:S01]  /*6e50*/  FFMA R47, R81.reuse, R126, R47 ;  /* 0x0000007e512f7223 */ /* 0x040fe2000000002f */
[C---:B------:R-:W-:Y:S01]  /*6e60*/  FFMA R44, R81.reuse, R125, R44 ;  /* 0x0000007d512c7223 */ /* 0x040fe2000000002c */
[----:B------:R-:W-:Y:S01]  /*6e70*/  ISETP.NE.AND P6, PT, R198, RZ, PT ;  /* 0x000000ffc600720c */ /* 0x000fe20003fc5270 */
[----:B------:R-:W-:Y:S01]  /*6e80*/  FFMA R45, R81, R128, R45 ;  /* 0x00000080512d7223 */ /* 0x000fe2000000002d */
[----:B------:R-:W-:Y:S01]  /*6e90*/  HADD2.F32 R130, -RZ, R129.H1_H1 ;  /* 0x30000081ff827230 */ /* 0x000fe20000004100 */
[----:B------:R-:W-:Y:S01]  /*6ea0*/  F2FP.SATFINITE.E4M3.F32.PACK_AB_MERGE_C R214, R47, R42, RZ ;  /* 0x0000002a2fd6723e */ /* 0x000fe200048070ff */
[----:B------:R-:W-:Y:S02]  /*6eb0*/  HADD2.F32 R129, -RZ, R131.H0_H0 ;  /* 0x20000083ff817230 */ /* 0x000fe40000004100 */
[C---:B------:R-:W-:Y:S01]  /*6ec0*/  FMUL R46, R78.reuse, R50 ;  /* 0x000000324e2e7220 */ /* 0x040fe20000400000 */
[C---:B------:R-:W-:Y:S01]  /*6ed0*/  FMUL R51, R78.reuse, R51 ;  /* 0x000000334e337220 */ /* 0x040fe20000400000 */
[--C-:B------:R-:W-:Y:S02]  /*6ee0*/  HADD2.F32 R131, -RZ, R133.reuse.H0_H0 ;  /* 0x20000085ff837230 */ /* 0x100fe40000004100 */
[C---:B------:R-:W-:Y:S01]  /*6ef0*/  FMUL R50, R78.reuse, R54 ;  /* 0x000000364e327220 */ /* 0x040fe20000400000 */
[C---:B------:R-:W-:Y:S01]  /*6f00*/  FFMA R46, R81.reuse, R127, R46 ;  /* 0x0000007f512e7223 */ /* 0x040fe2000000002e */
[----:B------:R-:W-:Y:S02]  /*6f10*/  HADD2.F32 R134, -RZ, R133.H1_H1 ;  /* 0x30000085ff867230 */ /* 0x000fe40000004100 */
[C---:B------:R-:W-:Y:S01]  /*6f20*/  FFMA R51, R81.reuse, R130, R51 ;  /* 0x0000008251337223 */ /* 0x040fe20000000033 */
[----:B------:R-:W-:Y:S02]  /*6f30*/  HADD2.F32 R133, -RZ, R135.H0_H0 ;  /* 0x20000087ff857230 */ /* 0x000fe40000004100 */
[C---:B------:R-:W-:Y:S01]  /*6f40*/  FMUL R55, R78.reuse, R55 ;  /* 0x000000374e377220 */ /* 0x040fe20000400000 */
[C---:B------:R-:W-:Y:S01]  /*6f50*/  FFMA R48, R81.reuse, R129, R48 ;  /* 0x0000008151307223 */ /* 0x040fe20000000030 */
[C---:B------:R-:W-:Y:S01]  /*6f60*/  FFMA R49, R81.reuse, R132, R49 ;  /* 0x0000008451317223 */ /* 0x040fe20000000031 */
[--C-:B------:R-:W-:Y:S02]  /*6f70*/  HADD2.F32 R135, -RZ, R137.reuse.H0_H0 ;  /* 0x20000089ff877230 */ /* 0x100fe40000004100 */
[C---:B------:R-:W-:Y:S01]  /*6f80*/  FFMA R50, R81.reuse, R131, R50 ;  /* 0x0000008351327223 */ /* 0x040fe20000000032 */
[----:B------:R-:W-:Y:S02]  /*6f90*/  HADD2.F32 R138, -RZ, R137.H1_H1 ;  /* 0x30000089ff8a7230 */ /* 0x000fe40000004100 */
[C---:B------:R-:W-:Y:S01]  /*6fa0*/  FMUL R54, R78.reuse, R58 ;  /* 0x0000003a4e367220 */ /* 0x040fe20000400000 */
[----:B------:R-:W-:Y:S02]  /*6fb0*/  HADD2.F32 R137, -RZ, R139.H0_H0 ;  /* 0x2000008bff897230 */ /* 0x000fe40000004100 */
[C---:B------:R-:W-:Y:S01]  /*6fc0*/  FFMA R55, R81.reuse, R134, R55 ;  /* 0x0000008651377223 */ /* 0x040fe20000000037 */
        /* <DEDUP_REMOVED lines=16> */
[----:B------:R-:W-:Y:S01]  /*70d0*/  FFMA R63, R81, R142, R63 ;  /* 0x0000008e513f7223 */ /* 0x000fe2000000003f */
[----:B------:R-:W-:Y:S01]  /*70e0*/  FMUL R67, R78, R67 ;  /* 0x000000434e437220 */ /* 0x000fe20000400000 */
[----:B------:R-:W-:Y:S01]  /*70f0*/  F2FP.SATFINITE.E4M3.F32.PACK_AB_MERGE_C R215, R51, R46, RZ ;  /* 0x0000002e33d7723e */ /* 0x000fe200048070ff */
[C---:B------:R-:W-:Y:S01]  /*7100*/  FFMA R60, R81.reuse, R141, R60 ;  /* 0x0000008d513c7223 */ /* 0x040fe2000000003c */
[C---:B------:R-:W-:Y:S01]  /*7110*/  FFMA R61, R81.reuse, R144, R61 ;  /* 0x00000090513d7223 */ /* 0x040fe2000000003d */
[C---:B------:R-:W-:Y:S01]  /*7120*/  FFMA R62, R81.reuse, R143, R62 ;  /* 0x0000008f513e7223 */ /* 0x040fe2000000003e */
[----:B------:R-:W-:Y:S01]  /*7130*/  FFMA R67, R81, R146, R67 ;  /* 0x0000009251437223 */ /* 0x000fe20000000043 */
[----:B------:R-:W-:Y:S02]  /*7140*/  F2FP.SATFINITE.E4M3.F32.PACK_AB_MERGE_C R214, R41, R40, R214 ;  /* 0x0000002829d6723e */ /* 0x000fe400048070d6 */
[----:B------:R-:W-:Y:S02]  /*7150*/  F2FP.SATFINITE.E4M3.F32.PACK_AB_MERGE_C R215, R45, R44, R215 ;  /* 0x0000002c2dd7723e */ /* 0x000fe400048070d7 */
[----:B------:R-:W-:Y:S02]  /*7160*/  F2FP.SATFINITE.E4M3.F32.PACK_AB_MERGE_C R216, R55, R50, RZ ;  /* 0x0000003237d8723e */ /* 0x000fe400048070ff */
[----:B------:R-:W-:Y:S01]  /*7170*/  F2FP.SATFINITE.E4M3.F32.PACK_AB_MERGE_C R217, R59, R54, RZ ;  /* 0x000000363bd9723e */ /* 0x000fe200048070ff */
[----:B------:R1:W-:Y:S01]  /*7180*/  STS.128 [R195+0x8020], R212 ;  /* 0x008020d4c3007388 */ /* 0x0003e20000000c00 */
[----:B------:R-:W-:Y:S02]  /*7190*/  F2FP.SATFINITE.E4M3.F32.PACK_AB_MERGE_C R218, R63, R58, RZ ;  /* 0x0000003a3fda723e */ /* 0x000fe400048070ff */
[----:B------:R-:W-:Y:S02]  /*71a0*/  F2FP.SATFINITE.E4M3.F32.PACK_AB_MERGE_C R219, R67, R62, RZ ;  /* 0x0000003e43db723e */ /* 0x000fe400048070ff */
[----:B------:R-:W-:Y:S02]  /*71b0*/  F2FP.SATFINITE.E4M3.F32.PACK_AB_MERGE_C R216, R49, R48, R216 ;  /* 0x0000003031d8723e */ /* 0x000fe400048070d8 */
[----:B------:R-:W-:Y:S02]  /*71c0*/  F2FP.SATFINITE.E4M3.F32.PACK_AB_MERGE_C R217, R53, R52, R217 ;  /* 0x0000003435d9723e */ /* 0x000fe400048070d9 */
[----:B------:R-:W-:Y:S02]  /*71d0*/  F2FP.SATFINITE.E4M3.F32.PACK_AB_MERGE_C R218, R57, R56, R218 ;  /* 0x0000003839da723e */ /* 0x000fe400048070da */
[----:B------:R-:W-:Y:S02]  /*71e0*/  F2FP.SATFINITE.E4M3.F32.PACK_AB_MERGE_C R219, R61, R60, R219 ;  /* 0x0000003c3ddb723e */ /* 0x000fe400048070db */
[----:B------:R-:W-:Y:S02]  /*71f0*/  LEA R204, R181, UR49, 0x3 ;  /* 0x00000031b5cc7c11 */ /* 0x000fe4000f8e18ff */
[----:B------:R-:W-:Y:S01]  /*7200*/  @P6 SHF.L.U32 R221, R180, 0x1f, RZ ;  /* 0x0000001fb4dd6819 */ /* 0x000fe200000006ff */
[----:B------:R1:W-:Y:S01]  /*7210*/  STS.128 [R194+0x8010], R216 ;  /* 0x008010d8c2007388 */ /* 0x0003e20000000c00 */
[----:B------:R-:W-:Y:S01]  /*7220*/  @!PT LDS RZ, [RZ] ;  /* 0x00000000fffff984 */ /* 0x000fe20000000800 */
[----:B------:R-:W-:Y:S01]  /*7230*/  @!PT LDS RZ, [RZ] ;  /* 0x00000000fffff984 */ /* 0x000fe20000000800 */
[----:B------:R-:W-:Y:S01]  /*7240*/  @!PT LDS RZ, [RZ] ;  /* 0x00000000fffff984 */ /* 0x000fe20000000800 */
[----:B------:R-:W-:Y:S01]  /*7250*/  @!PT LDS RZ, [RZ] ;  /* 0x00000000fffff984 */ /* 0x000fe20000000800 */
[----:B------:R2:W-:Y:S07]  /*7260*/  MEMBAR.ALL.CTA ;  /* 0x0000000000007992 */ /* 0x0005ee0000008000 */
[----:B--2---:R-:W2:Y:S02]  /*7270*/  FENCE.VIEW.ASYNC.S ;  /* 0x00000000000073c6 */ /* 0x004ea40000000000 */
[----:B--2---:R-:W-:Y:S06]  /*7280*/  BAR.SYNC.DEFER_BLOCKING 0x1, 0x80 ;  /* 0x0042000000007b1d */ /* 0x004fec0000010000 */
[----:B------:R-:W-:Y:S05]  /*7290*/  @P0 BRA `(.L_x_109) ;  /* 0x0000000000280947 */ /* 0x000fea0003800000 */
[----:B------:R-:W-:Y:S02]  /*72a0*/  UIADD3 UR4, UPT, UPT, UR49, 0x8200, URZ ;  /* 0x0000820031047890 */ /* 0x000fe4000fffe0ff */
[----:B------:R-:W-:Y:S01]  /*72b0*/  UIADD3 UR6, UP0, UPT, UR52, 0x680, URZ ;  /* 0x0000068034067890 */ /* 0x000fe2000ff1e0ff */
[----:B------:R-:W-:Y:S03]  /*72c0*/  UMOV UR43, UR36 ;  /* 0x00000024002b7c82 */ /* 0x000fe60008000000 */
[----:B------:R-:W-:Y:S01]  /*72d0*/  MOV R188, UR4 ;  /* 0x0000000400bc7c02 */ /* 0x000fe20008000f00 */
[----:B------:R-:W-:Y:S03]  /*72e0*/  UIADD3.X UR7, UPT, UPT, URZ, UR53, URZ, UP0, !UPT ;  /* 0x00000035ff077290 */ /* 0x000fe600087fe4ff */
[----:B------:R-:W-:Y:S11]  /*72f0*/  R2UR UR40, R188 ;  /* 0x00000000bc2872ca */ /* 0x000ff600000e0000 */
[----:B------:R-:W-:Y:S02]  /*7300*/  @!UPT UIADD3 URZ, UPT, UPT, URZ, URZ, URZ ;  /* 0x000000fffffff290 */ /* 0x000fe4000fffe0ff */
[----:B------:R2:W-:Y:S01]  /*7310*/  UTMASTG.3D [UR40], [UR6] ;  /* 0x00000028060073b5 */ /* 0x0005e20008010000 */
[----:B------:R0:W-:Y:S01]  /*7320*/  UTMACMDFLUSH ;  /* 0x00000000000079b7 */ /* 0x0001e20000000000 */
[----:B--2---:R-:W-:Y:S04]  /*7330*/  DEPBAR.LE SB0, 0x1 ;  /* 0x000080400000791a */ /* 0x004fe80000000000 */
.L_x_109:
[----:B------:R-:W-:Y:S05]  /*7340*/  BSYNC.RECONVERGENT B0 ;  /* 0x0000000000007941 */ /* 0x000fea0003800200 */
.L_x_108:
[----:B------:R-:W-:Y:S06]  /*7350*/  BAR.SYNC.DEFER_BLOCKING 0x1, 0x80 ;  /* 0x0042000000007b1d */ /* 0x000fec0000010000 */
[----:B------:R-:W2:Y:S01]  /*7360*/  @P6 SYNCS.PHASECHK.TRANS64.TRYWAIT P0, [R204+URZ+0xe0], R221 ;  /* 0x0000e0ddcc0065a7 */ /* 0x000ea200080011ff */
[----:B------:R-:W-:Y:S01]  /*7370*/  BSSY B1, `(.L_x_110) ;  /* 0x0000023000017945 */ /* 0x000fe20003800000 */
[----:B--2---:R-:W-:Y:S03]  /*7380*/  @P6 SEL R196, RZ, 0x1, !P0 ;  /* 0x00000001ffc46807 */ /* 0x004fe60004000000 */
[----:B------:R-:W-:Y:S05]  /*7390*/  @!P6 BRA `(.L_x_111) ;  /* 0x000000000080e947 */ /* 0x000fea0003800000 */
[----:B------:R-:W-:Y:S01]  /*73a0*/  ISETP.NE.AND P1, PT, R197, RZ, PT ;  /* 0x000000ffc500720c */ /* 0x000fe20003f25270 */
[----:B------:R-:W-:Y:S01]  /*73b0*/  BSSY B0, `(.L_x_112) ;  /* 0x000000a000007945 */ /* 0x000fe20003800000 */
[----:B------:R-:W-:Y:S11]  /*73c0*/  ISETP.NE.AND P0, PT, R196, RZ, PT ;  /* 0x000000ffc400720c */ /* 0x000ff60003f05270 */
[----:B------:R-:W-:Y:S04]  /*73d0*/  @P1 IMAD R0, R181, 0x2000, R186 ;  /* 0x00002000b5001824 */ /* 0x000fe800078e02ba */
[C---:B------:R-:W-:Y:S01]  /*73e0*/  @P1 IMAD.IADD R6, R0.reuse, 0x1, R199 ;  /* 0x0000000100061824 */ /* 0x040fe200078e02c7 */
[----:B------:R-:W-:Y:S03]  /*73f0*/  @P1 IADD3 R4, PT, PT, R0, R207, RZ ;  /* 0x000000cf00041210 */ /* 0x000fe60007ffe0ff */
[----:B------:R-:W-:Y:S01]  /*7400*/  @P1 IMAD.IADD R2, R205, 0x1, R6 ;  /* 0x00000001cd021824 */ /* 0x000fe200078e0206 */
[----:B------:R-:W-:Y:S06]  /*7410*/  @P0 BRA `(.L_x_113) ;  /* 0x00000000000c0947 */ /* 0x000fec0003800000 */
[----:B------:R-:W-:Y:S04]  /*7420*/  SHF.L.U32 R3, R180, 0x1f, RZ ;  /* 0x0000001fb4037819 */ /* 0x000fe800000006ff */
[----:B------:R-:W2:Y:S02]  /*7430*/  SYNCS.PHASECHK.TRANS64.TRYWAIT P0, [R204+URZ+0xe0], R3 ;  /* 0x0000e003cc0075a7 */ /* 0x000ea400080011ff */
[----:B--2---:R-:W-:Y:S05]  /*7440*/  @!P0 BRA `(.L_x_114) ;  /* 0x0000004c00bc8947 */ /* 0x004fea0003800000 */
.L_x_113:
[----:B------:R-:W-:Y:S05]  /*7450*/  BSYNC B0 ;  /* 0x0000000000007941 */ /* 0x000fea0003800000 */
.L_x_112:
[----:B------:R-:W-:Y:S01]  /*7460*/  ISETP.NE.AND P0, PT, R197, RZ, PT ;  /* 0x000000ffc500720c */ /* 0x000fe20003f05270 */
[----:B--2---:R-:W-:Y:S02]  /*7470*/  VIADD R204, R204, 0x100 ;  /* 0x00000100cccc7836 */ /* 0x004fe40000000000 */
[----:B------:R-:W-:Y:S02]  /*7480*/  IMAD.U32 R3, RZ, RZ, UR37 ;  /* 0x00000025ff037e24 */ /* 0x000fe4000f8e00ff */
[----:B------:R-:W-:Y:S03]  /*7490*/  VIADD R181, R181, 0x1 ;  /* 0x00000001b5b57836 */ /* 0x000fe60000000000 */
[----:B------:R-:W-:Y:S05]  /*74a0*/  PRMT R3, R3, 0x654, R204 ;  /* 0x0000065403037816 */ /* 0x000fea00000000cc */
[----:B------:R2:W3:Y:S04]  /*74b0*/  @P0 LDS.128 R148, [R0] ;  /* 0x0000000000940984 */ /* 0x0004e80000000c00 */
[----:B------:R2:W4:Y:S04]  /*74c0*/  @P0 LDS.128 R156, [R4+0x20] ;  /* 0x00002000049c0984 */ /* 0x0005280000000c00 */
        /* <DEDUP_REMOVED lines=9> */
[----:B------:R-:W-:Y:S01]  /*7560*/  SEL R181, R181, RZ, P0 ;  /* 0x000000ffb5b57207 */ /* 0x000fe20000000000 */
[----:B-----5:R5:W-:Y:S02]  /*7570*/  SYNCS.ARRIVE.TRANS64.RED.A1T0 RZ, [R3+URZ], RZ ;  /* 0x000000ff03ff79a7 */ /* 0x020be400081004ff */
[----:B-----5:R-:W-:Y:S04]  /*7580*/  SEL R3, RZ, 0x1, P0 ;  /* 0x00000001ff037807 */ /* 0x020fe80000000000 */
[----:B--234-:R-:W-:Y:S02]  /*7590*/  LOP3.LUT R180, R180, R3, RZ, 0x3c, !PT ;  /* 0x00000003b4b47212 */ /* 0x01cfe400078e3cff */
.L_x_111:
[----:B------:R-:W-:Y:S05]  /*75a0*/  BSYNC B1 ;  /* 0x0000000000017941 */ /* 0x000fea0003800000 */
.L_x_110:
[----:B------:R-:W-:Y:S01]  /*75b0*/  VIADD R0, R80, 0x40 ;  /* 0x0000004050007836 */ /* 0x000fe20000000000 */
[----:B------:R-:W-:Y:S04]  /*75c0*/  BSSY.RECONVERGENT B6, `(.L_x_115) ;  /* 0x0000015000067945 */ /* 0x000fe80003800200 */
[----:B------:R-:W-:Y:S04]  /*75d0*/  SHF.R.U32.HI R0, RZ, 0x15, R0 ;  /* 0x00000015ff007819 */ /* 0x000fe80000011600 */
[----:B------:R-:W-:Y:S11]  /*75e0*/  LOP3.LUT P0, RZ, R0, 0x3, R173, 0x48, !PT ;  /* 0x0000000300ff7812 */ /* 0x000ff600078048ad */
[----:B------:R-:W-:Y:S02]  /*75f0*/  @!UPT UIADD3 URZ, UPT, UPT, URZ, URZ, URZ ;  /* 0x000000fffffff290 */ /* 0x000fe4000fffe0ff */
[----:B------:R-:W-:Y:S05]  /*7600*/  @!P0 BRA `(.L_x_116) ;  /* 0x0000000000408947 */ /* 0x000fea0003800000 */
[----:B------:R-:W2:Y:S01]  /*7610*/  LDCU.64 UR8, c[0x4][0x78] ;  /* 0x01000f00ff0877ac */ /* 0x000ea20008000a00 */
[----:B------:R-:W-:Y:S01]  /*7620*/  MOV R3, 0x0 ;  /* 0x0000000000037802 */ /* 0x000fe20000000f00 */
[----:B------:R-:W-:Y:S02]  /*7630*/  HFMA2 R12, -RZ, RZ, 0, 5.9604644775390625e-08 ;  /* 0x00000001ff0c7431 */ /* 0x000fe400000001ff */
[----:B------:R-:W-:Y:S02]  /*7640*/  IMAD.MOV.U32 R8, RZ, RZ, 0x192 ;  /* 0x00000192ff087424 */ /* 0x000fe400078e00ff */
[----:B------:R-:W-:Y:S01]  /*7650*/  IMAD.MOV.U32 R13, RZ, RZ, RZ ;  /* 0x000000ffff0d7224 */ /* 0x000fe200078e00ff */
[----:B------:R-:W3:Y:S01]  /*7660*/  LDCU.64 UR6, c[0x4][0x80] ;  /* 0x01001000ff0677ac */ /* 0x000ee20008000a00 */
[----:B------:R-:W4:Y:S01]  /*7670*/  LDC.64 R2, c[0x4][R3] ;  /* 0x0100000003027b82 */ /* 0x000f220000000a00 */
[----:B------:R-:W5:Y:S01]  /*7680*/  LDCU.64 UR4, c[0x4][0x18] ;  /* 0x01000300ff0477ac */ /* 0x000f620008000a00 */
[----:B--2---:R-:W-:Y:S01]  /*7690*/  MOV R5, UR9 ;  /* 0x0000000900057c02 */ /* 0x004fe20008000f00 */
[----:B------:R-:W-:Y:S01]  /*76a0*/  IMAD.U32 R4, RZ, RZ, UR8 ;  /* 0x00000008ff047e24 */ /* 0x000fe2000f8e00ff */
[----:B---3--:R-:W-:Y:S01]  /*76b0*/  MOV R7, UR7 ;  /* 0x0000000700077c02 */ /* 0x008fe20008000f00 */
[----:B------:R-:W-:Y:S01]  /*76c0*/  IMAD.U32 R6, RZ, RZ, UR6 ;  /* 0x00000006ff067e24 */ /* 0x000fe2000f8e00ff */
[----:B-----5:R-:W-:Y:S01]  /*76d0*/  MOV R11, UR5 ;  /* 0x00000005000b7c02 */ /* 0x020fe20008000f00 */
[----:B------:R-:W-:Y:S02]  /*76e0*/  IMAD.U32 R10, RZ, RZ, UR4 ;  /* 0x00000004ff0a7e24 */ /* 0x000fe4000f8e00ff */
[----:B------:R-:W-:Y:S07]  /*76f0*/  LEPC R20, `(.L_x_116) ;  /* 0x000000001014794e */ /* 0x000fee0000000000 */
[----:B-1--4-:R-:W-:Y:S05]  /*7700*/  CALL.ABS.NOINC R2 ;  /* 0x0000000002007343 */ /* 0x012fea0003c00000 */
.L_x_116:
[----:B------:R-:W-:Y:S05]  /*7710*/  BSYNC.RECONVERGENT B6 ;  /* 0x0000000000067941 */ /* 0x000fea0003800200 */
.L_x_115:
[----:B------:R-:W-:Y:S01]  /*7720*/  F2FP.F16.E4M3.UNPACK_B R4, R149 ;  /* 0x00000095ff04723e */ /* 0x000fe200020006ff */
[----:B------:R-:W-:Y:S05]  /*7730*/  WARPSYNC.ALL ;  /* 0x0000000000007948 */ /* 0x000fea0003800000 */
[----:B------:R-:W-:Y:S01]  /*7740*/  R2UR UR4, R80 ;  /* 0x00000000500472ca */ /* 0x000fe200000e0000 */
[--C-:B------:R-:W-:Y:S01]  /*7750*/  HADD2.F32 R88, -RZ, R4.reuse.H0_H0 ;  /* 0x20000004ff587230 */ /* 0x100fe20000004100 */
[-C--:B------:R-:W-:Y:S01]  /*7760*/  F2FP.F16.E4M3.UNPACK_B R0, R148.reuse ;  /* 0x00000094ff00723e */ /* 0x080fe200020006ff */
[----:B------:R-:W-:Y:S01]  /*7770*/  HADD2.F32 R83, -RZ, R4.H1_H1 ;  /* 0x30000004ff537230 */ /* 0x000fe20000004100 */
[----:B------:R-:W-:Y:S01]  /*7780*/  F2FP.F16.E4M3.UNPACK_B R4, R151 ;  /* 0x00000097ff04723e */ /* 0x000fe200020006ff */
[----:B------:R-:W-:Y:S01]  /*7790*/  BSSY.RECONVERGENT B0, `(.L_x_117) ;  /* 0x0000116000007945 */ /* 0x000fe20003800200 */
[----:B------:R-:W-:Y:S01]  /*77a0*/  F2FP.F16.E4M3.UNPACK_B R3, R148.H1 ;  /* 0x00000094ff03723e */ /* 0x000fe200030006ff */
[--C-:B------:R-:W-:Y:S01]  /*77b0*/  HADD2.F32 R2, -RZ, R0.reuse.H0_H0 ;  /* 0x20000000ff027230 */ /* 0x100fe20000004100 */
[----:B-1----:R-:W-:Y:S01]  /*77c0*/  F2FP.F16.E4M3.UNPACK_B R135, R162 ;  /* 0x000000a2ff87723e */ /* 0x002fe200020006ff */
[----:B------:R-:W-:Y:S01]  /*77d0*/  HADD2.F32 R82, -RZ, R0.H1_H1 ;  /* 0x30000000ff527230 */ /* 0x000fe20000004100 */
[----:B------:R-:W-:Y:S01]  /*77e0*/  F2FP.F16.E4M3.UNPACK_B R0, R149.H1 ;  /* 0x00000095ff00723e */ /* 0x000fe200030006ff */
[--C-:B------:R-:W-:Y:S01]  /*77f0*/  HADD2.F32 R84, -RZ, R3.reuse.H0_H0 ;  /* 0x20000003ff547230 */ /* 0x100fe20000004100 */
[----:B------:R-:W-:Y:S01]  /*7800*/  F2FP.F16.E4M3.UNPACK_B R125, R159.H1 ;  /* 0x0000009fff7d723e */ /* 0x000fe200030006ff */
[----:B------:R-:W-:Y:S01]  /*7810*/  HADD2.F32 R86, -RZ, R3.H1_H1 ;  /* 0x30000003ff567230 */ /* 0x000fe20000004100 */
[-C--:B------:R-:W-:Y:S01]  /*7820*/  F2FP.F16.E4M3.UNPACK_B R3, R150.reuse ;  /* 0x00000096ff03723e */ /* 0x080fe200020006ff */
[--C-:B------:R-:W-:Y:S01]  /*7830*/  HADD2.F32 R90, -RZ, R0.reuse.H0_H0 ;  /* 0x20000000ff5a7230 */ /* 0x100fe20000004100 */
[----:B------:R-:W-:Y:S01]  /*7840*/  ISETP.NE.AND P0, PT, R189, RZ, PT ;  /* 0x000000ffbd00720c */ /* 0x000fe20003f05270 */
[----:B------:R-:W-:Y:S01]  /*7850*/  HADD2.F32 R85, -RZ, R0.H1_H1 ;  /* 0x30000000ff557230 */ /* 0x000fe20000004100 */
[----:B------:R-:W-:Y:S01]  /*7860*/  F2FP.F16.E4M3.UNPACK_B R0, R150.H1 ;  /* 0x00000096ff00723e */ /* 0x000fe200030006ff */
[--C-:B------:R-:W-:Y:S01]  /*7870*/  HADD2.F32 R92, -RZ, R3.reuse.H0_H0 ;  /* 0x20000003ff5c7230 */ /* 0x100fe20000004100 */
[----:B------:R-:W-:Y:S01]  /*7880*/  ISETP.NE.AND P6, PT, R198, RZ, PT ;  /* 0x000000ffc600720c */ /* 0x000fe20003fc5270 */
[----:B------:R-:W-:Y:S01]  /*7890*/  HADD2.F32 R87, -RZ, R3.H1_H1 ;  /* 0x30000003ff577230 */ /* 0x000fe20000004100 */
[----:B------:R-:W-:Y:S01]  /*78a0*/  F2FP.F16.E4M3.UNPACK_B R3, R151.H1 ;  /* 0x00000097ff03723e */ /* 0x000fe200030006ff */
[--C-:B------:R-:W-:Y:S02]  /*78b0*/  HADD2.F32 R94, -RZ, R0.reuse.H0_H0 ;  /* 0x20000000ff5e7230 */ /* 0x100fe40000004100 */
[----:B------:R-:W-:Y:S01]  /*78c0*/  HADD2.F32 R89, -RZ, R0.H1_H1 ;  /* 0x30000000ff597230 */ /* 0x000fe20000004100 */
[-C--:B------:R-:W-:Y:S01]  /*78d0*/  F2FP.F16.E4M3.UNPACK_B R0, R152.reuse ;  /* 0x00000098ff00723e */ /* 0x080fe200020006ff */
[--C-:B------:R-:W-:Y:S02]  /*78e0*/  HADD2.F32 R96, -RZ, R4.reuse.H0_H0 ;  /* 0x20000004ff607230 */ /* 0x100fe40000004100 */
[----:B------:R-:W-:Y:S01]  /*78f0*/  HADD2.F32 R91, -RZ, R4.H1_H1 ;  /* 0x30000004ff5b7230 */ /* 0x000fe20000004100 */
[-C--:B------:R-:W-:Y:S01]  /*7900*/  F2FP.F16.E4M3.UNPACK_B R4, R153.reuse ;  /* 0x00000099ff04723e */ /* 0x080fe200020006ff */
[--C-:B------:R-:W-:Y:S02]  /*7910*/  HADD2.F32 R100, -RZ, R0.reuse.H0_H0 ;  /* 0x20000000ff647230 */ /* 0x100fe40000004100 */
[----:B------:R-:W-:Y:S01]  /*7920*/  HADD2.F32 R95, -RZ, R0.H1_H1 ;  /* 0x30000000ff5f7230 */ /* 0x000fe20000004100 */
[----:B------:R-:W-:Y:S01]  /*7930*/  F2FP.F16.E4M3.UNPACK_B R0, R153.H1 ;  /* 0x00000099ff00723e */ /* 0x000fe200030006ff */
[--C-:B------:R-:W-:Y:S02]  /*7940*/  HADD2.F32 R98, -RZ, R3.reuse.H0_H0 ;  /* 0x20000003ff627230 */ /* 0x100fe40000004100 */
[----:B------:R-:W-:Y:S01]  /*7950*/  HADD2.F32 R93, -RZ, R3.H1_H1 ;  /* 0x30000003ff5d7230 */ /* 0x000fe20000004100 */
[----:B------:R-:W-:Y:S01]  /*7960*/  F2FP.F16.E4M3.UNPACK_B R3, R152.H1 ;  /* 0x00000098ff03723e */ /* 0x000fe200030006ff */
[--C-:B------:R-:W-:Y:S02]  /*7970*/  HADD2.F32 R106, -RZ, R0.reuse.H0_H0 ;  /* 0x20000000ff6a7230 */ /* 0x100fe40000004100 */
[----:B------:R-:W-:Y:S01]  /*7980*/  HADD2.F32 R101, -RZ, R0.H1_H1 ;  /* 0x30000000ff657230 */ /* 0x000fe20000004100 */
[-C--:B------:R-:W-:Y:S01]  /*7990*/  F2FP.F16.E4M3.UNPACK_B R0, R154.reuse.H1 ;  /* 0x0000009aff00723e */ /* 0x080fe200030006ff */
[--C-:B------:R-:W-:Y:S02]  /*79a0*/  HADD2.F32 R104, -RZ, R4.reuse.H0_H0 ;  /* 0x20000004ff687230 */ /* 0x100fe40000004100 */
[----:B------:R-:W-:Y:S01]  /*79b0*/  HADD2.F32 R99, -RZ, R4.H1_H1 ;  /* 0x30000004ff637230 */ /* 0x000fe20000004100 */
[----:B------:R-:W-:Y:S01]  /*79c0*/  F2FP.F16.E4M3.UNPACK_B R4, R155 ;  /* 0x0000009bff04723e */ /* 0x000fe200020006ff */
[--C-:B------:R-:W-:Y:S02]  /*79d0*/  HADD2.F32 R102, -RZ, R3.reuse.H0_H0 ;  /* 0x20000003ff667230 */ /* 0x100fe40000004100 */
[----:B------:R-:W-:Y:S01]  /*79e0*/  HADD2.F32 R97, -RZ, R3.H1_H1 ;  /* 0x30000003ff617230 */ /* 0x000fe20000004100 */
[----:B------:R-:W-:Y:S01]  /*79f0*/  F2FP.F16.E4M3.UNPACK_B R3, R154 ;  /* 0x0000009aff03723e */ /* 0x000fe200020006ff */
[--C-:B------:R-:W-:Y:S02]  /*7a00*/  HADD2.F32 R110, -RZ, R0.reuse.H0_H0 ;  /* 0x20000000ff6e7230 */ /* 0x100fe40000004100 */
[----:B------:R-:W-:Y:S01]  /*7a10*/  HADD2.F32 R105, -RZ, R0.H1_H1 ;  /* 0x30000000ff697230 */ /* 0x000fe20000004100 */
[-C--:B------:R-:W-:Y:S01]  /*7a20*/  F2FP.F16.E4M3.UNPACK_B R0, R156.reuse ;  /* 0x0000009cff00723e */ /* 0x080fe200020006ff */
[--C-:B------:R-:W-:Y:S02]  /*7a30*/  HADD2.F32 R112, -RZ, R4.reuse.H0_H0 ;  /* 0x20000004ff707230 */ /* 0x100fe40000004100 */
[----:B------:R-:W-:Y:S01]  /*7a40*/  HADD2.F32 R107, -RZ, R4.H1_H1 ;  /* 0x30000004ff6b7230 */ /* 0x000fe20000004100 */
[----:B------:R-:W-:Y:S01]  /*7a50*/  F2FP.F16.E4M3.UNPACK_B R4, R157 ;  /* 0x0000009dff04723e */ /* 0x000fe200020006ff */
[--C-:B------:R-:W-:Y:S02]  /*7a60*/  HADD2.F32 R108, -RZ, R3.reuse.H0_H0 ;  /* 0x20000003ff6c7230 */ /* 0x100fe40000004100 */
[----:B------:R-:W-:Y:S01]  /*7a70*/  HADD2.F32 R103, -RZ, R3.H1_H1 ;  /* 0x30000003ff677230 */ /* 0x000fe20000004100 */
[----:B------:R-:W-:Y:S01]  /*7a80*/  F2FP.F16.E4M3.UNPACK_B R3, R155.H1 ;  /* 0x0000009bff03723e */ /* 0x000fe200030006ff */
[--C-:B------:R-:W-:Y:S02]  /*7a90*/  HADD2.F32 R116, -RZ, R0.reuse.H0_H0 ;  /* 0x20000000ff747230 */ /* 0x100fe40000004100 */
[----:B------:R-:W-:Y:S01]  /*7aa0*/  HADD2.F32 R111, -RZ, R0.H1_H1 ;  /* 0x30000000ff6f7230 */ /* 0x000fe20000004100 */
[----:B------:R-:W-:Y:S01]  /*7ab0*/  F2FP.F16.E4M3.UNPACK_B R0, R156.H1 ;  /* 0x0000009cff00723e */ /* 0x000fe200030006ff */
[--C-:B------:R-:W-:Y:S02]  /*7ac0*/  HADD2.F32 R120, -RZ, R4.reuse.H0_H0 ;  /* 0x20000004ff787230 */ /* 0x100fe40000004100 */
[----:B------:R-:W-:Y:S02]  /*7ad0*/  HADD2.F32 R115, -RZ, R4.H1_H1 ;  /* 0x30000004ff737230 */ /* 0x000fe40000004100 */
[--C-:B------:R-:W-:Y:S01]  /*7ae0*/  HADD2.F32 R114, -RZ, R3.reuse.H0_H0 ;  /* 0x20000003ff727230 */ /* 0x100fe20000004100 */
[----:B------:R-:W1:Y:S01]  /*7af0*/  LDTM.x64 R4, tmem[UR4+0x40] ;  /* 0x00004004000479ee */ /* 0x000e620008340000 */
[----:B------:R-:W-:Y:S01]  /*7b00*/  HADD2.F32 R109, -RZ, R3.H1_H1 ;  /* 0x30000003ff6d7230 */ /* 0x000fe20000004100 */
[----:B------:R-:W-:Y:S01]  /*7b10*/  F2FP.F16.E4M3.UNPACK_B R3, R157.H1 ;  /* 0x0000009dff03723e */ /* 0x000fe200030006ff */
        /* <DEDUP_REMOVED lines=14> */
[----:B------:R-:W-:Y:S01]  /*7c00*/  F2FP.F16.E4M3.UNPACK_B R0, R160.H1 ;  /* 0x000000a0ff00723e */ /* 0x000fe200030006ff */
[--C-:B------:R-:W-:Y:S02]  /*7c10*/  HADD2.F32 R132, -RZ, R3.reuse.H0_H0 ;  /* 0x20000003ff847230 */ /* 0x100fe40000004100 */
[C---:B-1----:R-:W-:Y:S01]  /*7c20*/  FMUL R7, R78.reuse, R7 ;  /* 0x000000074e077220 */ /* 0x042fe20000400000 */
        /* <DEDUP_REMOVED lines=10> */
[C---:B------:R-:W-:Y:S01]  /*7cd0*/  FMUL R0, R78.reuse, R4 ;  /* 0x000000044e007220 */ /* 0x040fe20000400000 */
[--C-:B------:R-:W-:Y:S01]  /*7ce0*/  HADD2.F32 R140, -RZ, R135.reuse.H0_H0 ;  /* 0x20000087ff8c7230 */ /* 0x100fe20000004100 */
[----:B------:R-:W-:Y:S01]  /*7cf0*/  F2FP.F16.E4M3.UNPACK_B R4, R163 ;  /* 0x000000a3ff04723e */ /* 0x000fe200020006ff */
[----:B------:R-:W-:Y:S02]  /*7d00*/  HADD2.F32 R135, -RZ, R135.H1_H1 ;  /* 0x30000087ff877230 */ /* 0x000fe40000004100 */
[C---:B------:R-:W-:Y:S01]  /*7d10*/  FFMA R0, R81.reuse, R2, R0 ;  /* 0x0000000251007223 */ /* 0x040fe20000000000 */
[C---:B------:R-:W-:Y:S01]  /*7d20*/  FMUL R2, R78.reuse, R5 ;  /* 0x000000054e027220 */ /* 0x040fe20000400000 */
[--C-:B------:R-:W-:Y:S01]  /*7d30*/  HADD2.F32 R142, -RZ, R3.reuse.H0_H0 ;  /* 0x20000003ff8e7230 */ /* 0x100fe20000004100 */
[----:B------:R-:W-:Y:S01]  /*7d40*/  F2FP.F16.E4M3.UNPACK_B R5, R163.H1 ;  /* 0x000000a3ff05723e */ /* 0x000fe200030006ff */
[----:B------:R-:W-:Y:S02]  /*7d50*/  HADD2.F32 R137, -RZ, R3.H1_H1 ;  /* 0x30000003ff897230 */ /* 0x000fe40000004100 */
[C---:B------:R-:W-:Y:S01]  /*7d60*/  FFMA R2, R81.reuse, R82, R2 ;  /* 0x0000005251027223 */ /* 0x040fe20000000002 */
[--C-:B------:R-:W-:Y:S02]  /*7d70*/  HADD2.F32 R82, -RZ, R4.reuse.H0_H0 ;  /* 0x20000004ff527230 */ /* 0x100fe40000004100 */
[C---:B------:R-:W-:Y:S01]  /*7d80*/  FMUL R3, R78.reuse, R6 ;  /* 0x000000064e037220 */ /* 0x040fe20000400000 */
[----:B------:R-:W-:Y:S02]  /*7d90*/  HADD2.F32 R139, -RZ, R4.H1_H1 ;  /* 0x30000004ff8b7230 */ /* 0x000fe40000004100 */
[C---:B------:R-:W-:Y:S01]  /*7da0*/  FMUL R4, R78.reuse, R9 ;  /* 0x000000094e047220 */ /* 0x040fe20000400000 */
[--C-:B------:R-:W-:Y:S02]  /*7db0*/  HADD2.F32 R141, -RZ, R5.reuse.H1_H1 ;  /* 0x30000005ff8d7230 */ /* 0x100fe40000004100 */
[C---:B------:R-:W-:Y:S01]  /*7dc0*/  FFMA R3, R81.reuse, R84, R3 ;  /* 0x0000005451037223 */ /* 0x040fe20000000003 */
[----:B------:R-:W-:Y:S01]  /*7dd0*/  FFMA R7, R81, R86, R7 ;  /* 0x0000005651077223 */ /* 0x000fe20000000007 */
[----:B------:R-:W-:Y:S02]  /*7de0*/  HADD2.F32 R84, -RZ, R5.H0_H0 ;  /* 0x20000005ff547230 */ /* 0x000fe40000004100 */
[C---:B------:R-:W-:Y:S01]  /*7df0*/  FMUL R5, R78.reuse, R10 ;  /* 0x0000000a4e057220 */ /* 0x040fe20000400000 */
[C---:B------:R-:W-:Y:S01]  /*7e00*/  FMUL R6, R78.reuse, R11 ;  /* 0x0000000b4e067220 */ /* 0x040fe20000400000 */
[C---:B------:R-:W-:Y:S01]  /*7e10*/  FMUL R11, R78.reuse, R16 ;  /* 0x000000104e0b7220 */ /* 0x040fe20000400000 */
[----:B------:R-:W-:Y:S01]  /*7e20*/  F2FP.SATFINITE.E4M3.F32.PACK_AB_MERGE_C R143, R7, R3, RZ ;  /* 0x00000003078f723e */ /* 0x000fe200048070ff */
[C---:B------:R-:W-:Y:S01]  /*7e30*/  FMUL R3, R78.reuse, R8 ;  /* 0x000000084e037220 */ /* 0x040fe20000400000 */
[C---:B------:R-:W-:Y:S01]  /*7e40*/  FMUL R7, R78.reuse, R12 ;  /* 0x0000000c4e077220 */ /* 0x040fe20000400000 */
[C---:B------:R-:W-:Y:S01]  /*7e50*/  FMUL R8, R78.reuse, R13 ;  /* 0x0000000d4e087220 */ /* 0x040fe20000400000 */
[C---:B------:R-:W-:Y:S01]  /*7e60*/  FMUL R12, R78.reuse, R17 ;  /* 0x000000114e0c7220 */ /* 0x040fe20000400000 */
[C---:B------:R-:W-:Y:S01]  /*7e70*/  FFMA R3, R81.reuse, R88, R3 ;  /* 0x0000005851037223 */ /* 0x040fe20000000003 */
[C---:B------:R-:W-:Y:S01]  /*7e80*/  FFMA R4, R81.reuse, R83, R4 ;  /* 0x0000005351047223 */ /* 0x040fe20000000004 */
[C---:B------:R-:W-:Y:S01]  /*7e90*/  FFMA R5, R81.reuse, R90, R5 ;  /* 0x0000005a51057223 */ /* 0x040fe20000000005 */
[C---:B------:R-:W-:Y:S01]  /*7ea0*/  FFMA R6, R81.reuse, R85, R6 ;  /* 0x0000005551067223 */ /* 0x040fe20000000006 */
[C---:B------:R-:W-:Y:S01]  /*7eb0*/  FFMA R7, R81.reuse, R92, R7 ;  /* 0x0000005c51077223 */ /* 0x040fe20000000007 */
[C---:B------:R-:W-:Y:S01]  /*7ec0*/  FFMA R8, R81.reuse, R87, R8 ;  /* 0x0000005751087223 */ /* 0x040fe20000000008 */
[C---:B------:R-:W-:Y:S01]  /*7ed0*/  FMUL R16, R78.reuse, R21 ;  /* 0x000000154e107220 */ /* 0x040fe20000400000 */
[----:B------:R-:W-:Y:S01]  /*7ee0*/  FMUL R9, R78, R14 ;  /* 0x0000000e4e097220 */ /* 0x000fe20000400000 */
[----:B------:R-:W-:Y:S01]  /*7ef0*/  F2FP.SATFINITE.E4M3.F32.PACK_AB_MERGE_C R5, R6, R5, RZ ;  /* 0x000000050605723e */ /* 0x000fe200048070ff */
[C---:B------:R-:W-:Y:S01]  /*7f00*/  FMUL R10, R78.reuse, R15 ;  /* 0x0000000f4e0a7220 */ /* 0x040fe20000400000 */
[C---:B------:R-:W-:Y:S01]  /*7f10*/  FMUL R15, R78.reuse, R20 ;  /* 0x000000144e0f7220 */ /* 0x040fe20000400000 */
[C---:B------:R-:W-:Y:S01]  /*7f20*/  FFMA R9, R81.reuse, R94, R9 ;  /* 0x0000005e51097223 */ /* 0x040fe20000000009 */
[C---:B------:R-:W-:Y:S01]  /*7f30*/  FMUL R20, R78.reuse, R25 ;  /* 0x000000194e147220 */ /* 0x040fe20000400000 */
[C---:B------:R-:W-:Y:S01]  /*7f40*/  FFMA R10, R81.reuse, R89, R10 ;  /* 0x00000059510a7223 */ /* 0x040fe2000000000a */
[C---:B------:R-:W-:Y:S01]  /*7f50*/  FFMA R11, R81.reuse, R96, R11 ;  /* 0x00000060510b7223 */ /* 0x040fe2000000000b */
[C---:B------:R-:W-:Y:S01]  /*7f60*/  FFMA R12, R81.reuse, R91, R12 ;  /* 0x0000005b510c7223 */ /* 0x040fe2000000000c */
[C---:B------:R-:W-:Y:S01]  /*7f70*/  FMUL R13, R78.reuse, R18 ;  /* 0x000000124e0d7220 */ /* 0x040fe20000400000 */
[----:B------:R-:W-:Y:S01]  /*7f80*/  FMUL R14, R78, R19 ;  /* 0x000000134e0e7220 */ /* 0x000fe20000400000 */
[----:B------:R-:W-:Y:S01]  /*7f90*/  F2FP.SATFINITE.E4M3.F32.PACK_AB_MERGE_C R9, R10, R9, RZ ;  /* 0x000000090a09723e */ /* 0x000fe200048070ff */
[C---:B------:R-:W-:Y:S01]  /*7fa0*/  FMUL R19, R78.reuse, R24 ;  /* 0x000000184e137220 */ /* 0x040fe20000400000 */
        /* <DEDUP_REMOVED lines=17> */
[----:B------:R-:W-:Y:S01]  /*80c0*/  FMUL R27, R78, R32 ;  /* 0x000000204e1b7220 */ /* 0x000fe20000400000 */
[C---:B------:R-:W-:Y:S01]  /*80d0*/  FFMA R21, R81.reuse, R106, R21 ;  /* 0x0000006a51157223 */ /* 0x040fe20000000015 */
[C---:B------:R-:W-:Y:S01]  /*80e0*/  FFMA R22, R81.reuse, R101, R22 ;  /* 0x0000006551167223 */ /* 0x040fe20000000016 */
[----:B------:R-:W-:Y:S01]  /*80f0*/  F2FP.SATFINITE.E4M3.F32.PACK_AB_MERGE_C R16, R16, R15, R17 ;  /* 0x0000000f1010723e */ /* 0x000fe20004807011 */
[C---:B------:R-:W-:Y:S01]  /*8100*/  FFMA R23, R81.reuse, R108, R23 ;  /* 0x0000006c51177223 */ /* 0x040fe20000000017 */
[C---:B------:R-:W-:Y:S01]  /*8110*/  FFMA R24, R81.reuse, R103, R24 ;  /* 0x0000006751187223 */ /* 0x040fe20000000018 */
[----:B------:R-:W-:Y:S01]  /*8120*/  FMUL R32, R78, R37 ;  /* 0x000000254e207220 */ /* 0x000fe20000400000 */
[----:B------:R-:W-:Y:S01]  /*8130*/  F2FP.SATFINITE.E4M3.F32.PACK_AB_MERGE_C R21, R22, R21, RZ ;  /* 0x000000151615723e */ /* 0x000fe200048070ff */
[C---:B------:R-:W-:Y:S01]  /*8140*/  FMUL R25, R78.reuse, R30 ;  /* 0x0000001e4e197220 */ /* 0x040fe20000400000 */
[C---:B------:R-:W-:Y:S01]  /*8150*/  FMUL R26, R78.reuse, R31 ;  /* 0x0000001f4e1a7220 */ /* 0x040fe20000400000 */
[----:B------:R-:W-:Y:S01]  /*8160*/  FMUL R31, R78, R36 ;  /* 0x000000244e1f7220 */ /* 0x000fe20000400000 */
[----:B------:R-:W-:Y:S01]  /*8170*/  F2FP.SATFINITE.E4M3.F32.PACK_AB_MERGE_C R17, R20, R19, R21 ;  /* 0x000000131411723e */ /* 0x000fe20004807015 */
        /* <DEDUP_REMOVED lines=8> */
[----:B------:R-:W-:Y:S01]  /*8200*/  FMUL R35, R78, R40 ;  /* 0x000000284e237220 */ /* 0x000fe20000400000 */
[C---:B------:R-:W-:Y:S01]  /*8210*/  FFMA R29, R81.reuse, R114, R29 ;  /* 0x00000072511d7223 */ /* 0x040fe2000000001d */
[----:B------:R-:W-:Y:S01]  /*8220*/  F2FP.SATFINITE.E4M3.F32.PACK_AB_MERGE_C R18, R24, R23, R18 ;  /* 0x000000171812723e */ /* 0x000fe20004807012 */
        /* <DEDUP_REMOVED lines=22> */
[C---:B------:R-:W-:Y:S01]  /*8390*/  FMUL R41, R78.reuse, R46 ;  /* 0x0000002e4e297220 */ /* 0x040fe20000400000 */
[C---:B------:R-:W-:Y:S01]  /*83a0*/  FMUL R42, R78.reuse, R47 ;  /* 0x0000002f4e2a7220 */ /* 0x040fe20000400000 */
[C---:B------:R-:W-:Y:S01]  /*83b0*/  FFMA R40, R81.reuse, R119, R40 ;  /* 0x0000007751287223 */ /* 0x040fe20000000028 */
[--C-:B------:R-:W-:Y:S02]  /*83c0*/  HADD2.F32 R130, -RZ, R125.reuse.H0_H0 ;  /* 0x2000007dff827230 */ /* 0x100fe40000004100 */
[C---:B------:R-:W-:Y:S01]  /*83d0*/  FFMA R41, R81.reuse, R126, R41 ;  /* 0x0000007e51297223 */ /* 0x040fe20000000029 */
[----:B------:R-:W-:Y:S02]  /*83e0*/  HADD2.F32 R125, -RZ, R125.H1_H1 ;  /* 0x3000007dff7d7230 */ /* 0x000fe40000004100 */
[C---:B------:R-:W-:Y:S01]  /*83f0*/  FMUL R45, R78.reuse, R50 ;  /* 0x000000324e2d7220 */ /* 0x040fe20000400000 */
[C---:B------:R-:W-:Y:S01]  /*8400*/  FFMA R42, R81.reuse, R121, R42 ;  /* 0x00000079512a7223 */ /* 0x040fe2000000002a */
[C---:B------:R-:W-:Y:S01]  /*8410*/  FMUL R46, R78.reuse, R51 ;  /* 0x000000334e2e7220 */ /* 0x040fe20000400000 */
[C---:B------:R-:W-:Y:S01]  /*8420*/  FFMA R43, R81.reuse, R128, R43 ;  /* 0x00000080512b7223 */ /* 0x040fe2000000002b */
[C---:B------:R-:W-:Y:S01]  /*8430*/  FMUL R47, R78.reuse, R52 ;  /* 0x000000344e2f7220 */ /* 0x040fe20000400000 */
        /* <DEDUP_REMOVED lines=10> */
[C---:B------:R-:W-:Y:S01]  /*84e0*/  FFMA R45, R81.reuse, R130, R45 ;  /* 0x00000082512d7223 */ /* 0x040fe2000000002d */
[C---:B------:R-:W-:Y:S01]  /*84f0*/  FMUL R59, R78.reuse, R64 ;  /* 0x000000404e3b7220 */ /* 0x040fe20000400000 */
[C---:B------:R-:W-:Y:S01]  /*8500*/  FMUL R60, R78.reuse, R65 ;  /* 0x000000414e3c7220 */ /* 0x040fe20000400000 */
[C---:B------:R-:W-:Y:S01]  /*8510*/  FMUL R61, R78.reuse, R66 ;  /* 0x000000424e3d7220 */ /* 0x040fe20000400000 */
[----:B------:R-:W-:Y:S01]  /*8520*/  FMUL R62, R78, R67 ;  /* 0x000000434e3e7220 */ /* 0x000fe20000400000 */
[C---:B------:R-:W-:Y:S01]  /*8530*/  FFMA R46, R81.reuse, R125, R46 ;  /* 0x0000007d512e7223 */ /* 0x040fe2000000002e */
[----:B------:R-:W-:Y:S01]  /*8540*/  F2FP.SATFINITE.E4M3.F32.PACK_AB_MERGE_C R64, R2, R0, R143 ;  /* 0x000000000240723e */ /* 0x000fe2000480708f */
[C---:B------:R-:W-:Y:S01]  /*8550*/  FFMA R47, R81.reuse, R132, R47 ;  /* 0x00000084512f7223 */ /* 0x040fe2000000002f */
[----:B------:R-:W-:Y:S01]  /*8560*/  F2FP.SATFINITE.E4M3.F32.PACK_AB_MERGE_C R65, R4, R3, R5 ;  /* 0x000000030441723e */ /* 0x000fe20004807005 */
[C---:B------:R-:W-:Y:S01]  /*8570*/  FFMA R48, R81.reuse, R127, R48 ;  /* 0x0000007f51307223 */ /* 0x040fe20000000030 */
[----:B------:R-:W-:Y:S01]  /*8580*/  F2FP.SATFINITE.E4M3.F32.PACK_AB_MERGE_C R66, R8, R7, R9 ;  /* 0x000000070842723e */ /* 0x000fe20004807009 */
[C---:B------:R-:W-:Y:S01]  /*8590*/  FFMA R49, R81.reuse, R134, R49 ;  /* 0x0000008651317223 */ /* 0x040fe20000000031 */
[----:B------:R-:W-:Y:S01]  /*85a0*/  F2FP.SATFINITE.E4M3.F32.PACK_AB_MERGE_C R67, R12, R11, R13 ;  /* 0x0000000b0c43723e */ /* 0x000fe2000480700d */
[----:B------:R-:W-:Y:S01]  /*85b0*/  FMUL R53, R78, R58 ;  /* 0x0000003a4e357220 */ /* 0x000fe20000400000 */
[C---:B------:R-:W-:Y:S01]  /*85c0*/  FFMA R50, R81.reuse, R129, R50 ;  /* 0x0000008151327223 */ /* 0x040fe20000000032 */
[C---:B------:R-:W-:Y:S01]  /*85d0*/  FFMA R51, R81.reuse, R136, R51 ;  /* 0x0000008851337223 */ /* 0x040fe20000000033 */
[C---:B------:R-:W-:Y:S01]  /*85e0*/  FFMA R52, R81.reuse, R131, R52 ;  /* 0x0000008351347223 */ /* 0x040fe20000000034 */
[----:B------:R1:W-:Y:S01]  /*85f0*/  STS.128 [R172+UR49+0xa200], R64 ;  /* 0x00a20040ac007988 */ /* 0x0003e20008000c31 */
[C---:B------:R-:W-:Y:S01]  /*8600*/  FFMA R53, R81.reuse, R138, R53 ;  /* 0x0000008a51357223 */ /* 0x040fe20000000035 */
[----:B------:R-:W-:Y:S01]  /*8610*/  F2FP.SATFINITE.E4M3.F32.PACK_AB_MERGE_C R37, R38, R37, RZ ;  /* 0x000000252625723e */ /* 0x000fe200048070ff */
[C---:B------:R-:W-:Y:S01]  /*8620*/  FFMA R54, R81.reuse, R133, R54 ;  /* 0x0000008551367223 */ /* 0x040fe20000000036 */
[----:B------:R-:W-:Y:S01]  /*8630*/  FMUL R58, R78, R63 ;  /* 0x0000003f4e3a7220 */ /* 0x000fe20000400000 */
[C---:B------:R-:W-:Y:S01]  /*8640*/  FFMA R55, R81.reuse, R140, R55 ;  /* 0x0000008c51377223 */ /* 0x040fe20000000037 */
[C---:B------:R-:W-:Y:S01]  /*8650*/  FFMA R56, R81.reuse, R135, R56 ;  /* 0x0000008751387223 */ /* 0x040fe20000000038 */
[C---:B------:R-:W-:Y:S01]  /*8660*/  FFMA R57, R81.reuse, R142, R57 ;  /* 0x0000008e51397223 */ /* 0x040fe20000000039 */
[----:B------:R1:W-:Y:S01]  /*8670*/  STS.128 [R192+0xa010], R16 ;  /* 0x00a01010c0007388 */ /* 0x0003e20000000c00 */
[----:B------:R-:W-:Y:S01]  /*8680*/  F2FP.SATFINITE.E4M3.F32.PACK_AB_MERGE_C R33, R36, R35, R37 ;  /* 0x000000232421723e */ /* 0x000fe20004807025 */
[C---:B------:R-:W-:Y:S01]  /*8690*/  FFMA R58, R81.reuse, R137, R58 ;  /* 0x00000089513a7223 */ /* 0x040fe2000000003a */
[----:B------:R-:W-:Y:S01]  /*86a0*/  F2FP.SATFINITE.E4M3.F32.PACK_AB_MERGE_C R34, R42, R41, RZ ;  /* 0x000000292a22723e */ /* 0x000fe200048070ff */
[C---:B------:R-:W-:Y:S01]  /*86b0*/  FFMA R59, R81.reuse, R82, R59 ;  /* 0x00000052513b7223 */ /* 0x040fe2000000003b */
[----:B------:R-:W-:Y:S01]  /*86c0*/  F2FP.SATFINITE.E4M3.F32.PACK_AB_MERGE_C R35, R46, R45, RZ ;  /* 0x0000002d2e23723e */ /* 0x000fe200048070ff */
        /* <DEDUP_REMOVED lines=25> */
[----:B------:R-:W-:Y:S02]  /*8860*/  UIADD3 UR8, UP0, UPT, UR52, 0x680, URZ ;  /* 0x0000068034087890 */ /* 0x000fe4000ff1e0ff */
[----:B------:R-:W-:Y:S02]  /*8870*/  UIADD3 UR5, UPT, UPT, UR41, 0x40, URZ ;  /* 0x0000004029057890 */ /* 0x000fe4000fffe0ff */
[----:B------:R-:W-:Y:S02]  /*8880*/  UIADD3 UR4, UPT, UPT, UR49, 0xa200, URZ ;  /* 0x0000a20031047890 */ /* 0x000fe4000fffe0ff */
[----:B------:R-:W-:Y:S01]  /*8890*/  UIADD3.X UR9, UPT, UPT, URZ, UR53, URZ, UP0, !UPT ;  /* 0x00000035ff097290 */ /* 0x000fe200087fe4ff */
[----:B------:R-:W-:Y:S01]  /*88a0*/  UMOV UR6, UR42 ;  /* 0x0000002a00067c82 */ /* 0x000fe20008000000 */
[----:B------:R-:W-:Y:S07]  /*88b0*/  UMOV UR7, UR36 ;  /* 0x0000002400077c82 */ /* 0x000fee0008000000 */
[----:B------:R2:W-:Y:S01]  /*88c0*/  UTMASTG.3D [UR4], [UR8] ;  /* 0x00000004080073b5 */ /* 0x0005e20008010000 */
[----:B------:R0:W-:Y:S01]  /*88d0*/  UTMACMDFLUSH ;  /* 0x00000000000079b7 */ /* 0x0001e20000000000 */
[----:B--2---:R-:W-:Y:S04]  /*88e0*/  DEPBAR.LE SB0, 0x1 ;  /* 0x000080400000791a */ /* 0x004fe80000000000 */
.L_x_118:
[----:B------:R-:W-:Y:S05]  /*88f0*/  BSYNC.RECONVERGENT B0 ;  /* 0x0000000000007941 */ /* 0x000fea0003800200 */
.L_x_117:
        /* <DEDUP_REMOVED lines=16> */
.L_x_122:
[----:B------:R-:W-:Y:S05]  /*8a00*/  BSYNC B0 ;  /* 0x0000000000007941 */ /* 0x000fea0003800000 */
.L_x_121:
        /* <DEDUP_REMOVED lines=20> */
.L_x_120:
[----:B------:R-:W-:Y:S05]  /*8b50*/  BSYNC B1 ;  /* 0x0000000000017941 */ /* 0x000fea0003800000 */
.L_x_119:
[----:B--2---:R-:W-:Y:S01]  /*8b60*/  VIADD R0, R80, 0x80 ;  /* 0x0000008050007836 */ /* 0x004fe20000000000 */
        /* <DEDUP_REMOVED lines=10> */
[----:B------:R-:W5:Y:S01]  /*8c10*/  LDCU.64 UR6, c[0x4][0x80] ;  /* 0x01001000ff0677ac */ /* 0x000f620008000a00 */
[----:B------:R-:W1:Y:S01]  /*8c20*/  LDC.64 R2, c[0x4][R3] ;  /* 0x0100000003027b82 */ /* 0x000e620000000a00 */
[----:B------:R-:W3:Y:S01]  /*8c30*/  LDCU.64 UR4, c[0x4][0x18] ;  /* 0x01000300ff0477ac */ /* 0x000ee20008000a00 */
[----:B--2---:R-:W-:Y:S01]  /*8c40*/  MOV R5, UR9 ;  /* 0x0000000900057c02 */ /* 0x004fe20008000f00 */
[----:B------:R-:W-:Y:S01]  /*8c50*/  IMAD.U32 R4, RZ, RZ, UR8 ;  /* 0x00000008ff047e24 */ /* 0x000fe2000f8e00ff */
[----:B-----5:R-:W-:Y:S01]  /*8c60*/  MOV R7, UR7 ;  /* 0x0000000700077c02 */ /* 0x020fe20008000f00 */
[----:B------:R-:W-:Y:S01]  /*8c70*/  IMAD.U32 R6, RZ, RZ, UR6 ;  /* 0x00000006ff067e24 */ /* 0x000fe2000f8e00ff */
[----:B---3--:R-:W-:Y:S01]  /*8c80*/  MOV R11, UR5 ;  /* 0x00000005000b7c02 */ /* 0x008fe20008000f00 */
[----:B------:R-:W-:Y:S02]  /*8c90*/  IMAD.U32 R10, RZ, RZ, UR4 ;  /* 0x00000004ff0a7e24 */ /* 0x000fe4000f8e00ff */
[----:B------:R-:W-:Y:S07]  /*8ca0*/  LEPC R20, `(.L_x_125) ;  /* 0x000000001014794e */ /* 0x000fee0000000000 */
[----:B-1--4-:R-:W-:Y:S05]  /*8cb0*/  CALL.ABS.NOINC R2 ;  /* 0x0000000002007343 */ /* 0x012fea0003c00000 */
.L_x_125:
[----:B------:R-:W-:Y:S05]  /*8cc0*/  BSYNC.RECONVERGENT B6 ;  /* 0x0000000000067941 */ /* 0x000fea0003800200 */
.L_x_124:
[----:B---3--:R-:W-:Y:S01]  /*8cd0*/  F2FP.F16.E4M3.UNPACK_B R4, R149 ;  /* 0x00000095ff04723e */ /* 0x008fe200020006ff */
        /* <DEDUP_REMOVED lines=13> */
[----:B----4-:R-:W-:Y:S01]  /*8db0*/  F2FP.F16.E4M3.UNPACK_B R125, R159.H1 ;  /* 0x0000009fff7d723e */ /* 0x010fe200030006ff */
        /* <DEDUP_REMOVED lines=262> */
[----:B------:R-:W-:Y:S02]  /*9e20*/  UIADD3 UR8, UP0, UPT, UR52, 0x680, URZ ;  /* 0x0000068034087890 */ /* 0x000fe4000ff1e0ff */
[----:B------:R-:W-:Y:S02]  /*9e30*/  UIADD3 UR5, UPT, UPT, UR41, 0x80, URZ ;  /* 0x0000008029057890 */ /* 0x000fe4000fffe0ff */
[----:B------:R-:W-:Y:S01]  /*9e40*/  MOV R188, UR10 ;  /* 0x0000000a00bc7c02 */ /* 0x000fe20008000f00 */
[----:B------:R-:W-:Y:S01]  /*9e50*/  UIADD3.X UR9, UPT, UPT, URZ, UR53, URZ, UP0, !UPT ;  /* 0x00000035ff097290 */ /* 0x000fe200087fe4ff */
[----:B------:R-:W-:Y:S02]  /*9e60*/  UMOV UR6, UR42 ;  /* 0x0000002a00067c82 */ /* 0x000fe40008000000 */
[----:B------:R-:W-:Y:S01]  /*9e70*/  R2UR UR4, R188 ;  /* 0x00000000bc0472ca */ /* 0x000fe200000e0000 */
[----:B------:R-:W-:Y:S11]  /*9e80*/  UMOV UR7, UR36 ;  /* 0x0000002400077c82 */ /* 0x000ff60008000000 */
[----:B------:R-:W-:Y:S01]  /*9e90*/  @!UPT UIADD3 URZ, UPT, UPT, URZ, URZ, URZ ;  /* 0x000000fffffff290 */ /* 0x000fe2000fffe0ff */
[----:B------:R2:W-:Y:S01]  /*9ea0*/  UTMASTG.3D [UR4], [UR8] ;  /* 0x00000004080073b5 */ /* 0x0005e20008010000 */
[----:B------:R0:W-:Y:S01]  /*9eb0*/  UTMACMDFLUSH ;  /* 0x00000000000079b7 */ /* 0x0001e20000000000 */
[----:B--2---:R-:W-:Y:S04]  /*9ec0*/  DEPBAR.LE SB0, 0x1 ;  /* 0x000080400000791a */ /* 0x004fe80000000000 */
.L_x_127:
[----:B------:R-:W-:Y:S05]  /*9ed0*/  BSYNC.RECONVERGENT B0 ;  /* 0x0000000000007941 */ /* 0x000fea0003800200 */
.L_x_126:
        /* <DEDUP_REMOVED lines=16> */
.L_x_131:
[----:B------:R-:W-:Y:S05]  /*9fe0*/  BSYNC B0 ;  /* 0x0000000000007941 */ /* 0x000fea0003800000 */
.L_x_130:
        /* <DEDUP_REMOVED lines=20> */
.L_x_129:
[----:B------:R-:W-:Y:S05]  /*a130*/  BSYNC B1 ;  /* 0x0000000000017941 */ /* 0x000fea0003800000 */
.L_x_128:
[----:B--2---:R-:W-:Y:S05]  /*a140*/  VIADD R0, R80, 0xc0 ;  /* 0x000000c050007836 */ /* 0x004fea0000000000 */
        /* <DEDUP_REMOVED lines=20> */
.L_x_133:
[----:B------:R-:W-:Y:S01]  /*a290*/  ISETP.NE.AND P0, PT, R189, RZ, PT ;  /* 0x000000ffbd00720c */ /* 0x000fe20003f05270 */
[----:B------:R-:W-:Y:S05]  /*a2a0*/  WARPSYNC.ALL ;  /* 0x0000000000007948 */ /* 0x000fea0003800000 */
[----:B------:R-:W-:Y:S01]  /*a2b0*/  R2UR UR4, R80 ;  /* 0x00000000500472ca */ /* 0x000fe200000e0000 */
[----:B------:R-:W-:Y:S01]  /*a2c0*/  BSSY.RECONVERGENT B0, `(.L_x_134) ;  /* 0x000011d000007945 */ /* 0x000fe20003800200 */
[----:B---3--:R-:W-:Y:S02]  /*a2d0*/  F2FP.F16.E4M3.UNPACK_B R11, R149 ;  /* 0x00000095ff0b723e */ /* 0x008fe400020006ff */
[----:B------:R-:W-:Y:S02]  /*a2e0*/  F2FP.F16.E4M3.UNPACK_B R10, R150 ;  /* 0x00000096ff0a723e */ /* 0x000fe400020006ff */
[----:B------:R-:W-:Y:S01]  /*a2f0*/  F2FP.F16.E4M3.UNPACK_B R9, R151 ;  /* 0x00000097ff09723e */ /* 0x000fe200020006ff */
[--C-:B------:R-:W-:Y:S01]  /*a300*/  HADD2.F32 R83, -RZ, R11.reuse.H0_H0 ;  /* 0x2000000bff537230 */ /* 0x100fe20000004100 */
[----:B----4-:R-:W-:Y:S01]  /*a310*/  F2FP.F16.E4M3.UNPACK_B R8, R152 ;  /* 0x00000098ff08723e */ /* 0x010fe200020006ff */
[----:B------:R-:W-:Y:S01]  /*a320*/  HADD2.F32 R84, -RZ, R11.H1_H1 ;  /* 0x3000000bff547230 */ /* 0x000fe20000004100 */
[----:B------:R-:W-:Y:S01]  /*a330*/  F2FP.F16.E4M3.UNPACK_B R7, R153 ;  /* 0x00000099ff07723e */ /* 0x000fe200020006ff */
[--C-:B------:R-:W-:Y:S01]  /*a340*/  HADD2.F32 R87, -RZ, R10.reuse.H0_H0 ;  /* 0x2000000aff577230 */ /* 0x100fe20000004100 */
[----:B------:R-:W-:Y:S01]  /*a350*/  F2FP.F16.E4M3.UNPACK_B R6, R154 ;  /* 0x0000009aff06723e */ /* 0x000fe200020006ff */
[----:B------:R-:W-:Y:S01]  /*a360*/  HADD2.F32 R88, -RZ, R10.H1_H1 ;  /* 0x3000000aff587230 */ /* 0x000fe20000004100 */
[----:B------:R-:W-:Y:S01]  /*a370*/  F2FP.F16.E4M3.UNPACK_B R5, R155 ;  /* 0x0000009bff05723e */ /* 0x000fe200020006ff */
[--C-:B------:R-:W-:Y:S01]  /*a380*/  HADD2.F32 R91, -RZ, R9.reuse.H0_H0 ;  /* 0x20000009ff5b7230 */ /* 0x100fe20000004100 */
[----:B-1----:R-:W-:Y:S01]  /*a390*/  F2FP.F16.E4M3.UNPACK_B R4, R156 ;  /* 0x0000009cff04723e */ /* 0x002fe200020006ff */
[----:B------:R-:W-:Y:S01]  /*a3a0*/  HADD2.F32 R92, -RZ, R9.H1_H1 ;  /* 0x30000009ff5c7230 */ /* 0x000fe20000004100 */
[-C--:B------:R-:W-:Y:S01]  /*a3b0*/  F2FP.F16.E4M3.UNPACK_B R2, R148.reuse ;  /* 0x00000094ff02723e */ /* 0x080fe200020006ff */
[--C-:B------:R-:W-:Y:S01]  /*a3c0*/  HADD2.F32 R95, -RZ, R8.reuse.H0_H0 ;  /* 0x20000008ff5f7230 */ /* 0x100fe20000004100 */
[----:B------:R-:W-:Y:S01]  /*a3d0*/  F2FP.F16.E4M3.UNPACK_B R148, R148.H1 ;  /* 0x00000094ff94723e */ /* 0x000fe200030006ff */
[----:B------:R-:W-:Y:S01]  /*a3e0*/  HADD2.F32 R97, -RZ, R8.H1_H1 ;  /* 0x30000008ff617230 */ /* 0x000fe20000004100 */
[----:B------:R-:W-:Y:S01]  /*a3f0*/  F2FP.F16.E4M3.UNPACK_B R149, R149.H1 ;  /* 0x00000095ff95723e */ /* 0x000fe200030006ff */
[--C-:B------:R-:W-:Y:S01]  /*a400*/  HADD2.F32 R98, -RZ, R7.reuse.H0_H0 ;  /* 0x20000007ff627230 */ /* 0x100fe20000004100 */
[----:B------:R-:W-:Y:S01]  /*a410*/  F2FP.F16.E4M3.UNPACK_B R150, R150.H1 ;  /* 0x00000096ff96723e */ /* 0x000fe200030006ff */
[----:B------:R-:W-:Y:S01]  /*a420*/  HADD2.F32 R101, -RZ, R7.H1_H1 ;  /* 0x30000007ff657230 */ /* 0x000fe20000004100 */
[----:B------:R-:W-:Y:S01]  /*a430*/  F2FP.F16.E4M3.UNPACK_B R151, R151.H1 ;  /* 0x00000097ff97723e */ /* 0x000fe200030006ff */
[--C-:B------:R-:W-:Y:S01]  /*a440*/  HADD2.F32 R102, -RZ, R6.reuse.H0_H0 ;  /* 0x20000006ff667230 */ /* 0x100fe20000004100 */
[----:B------:R-:W-:Y:S01]  /*a450*/  F2FP.F16.E4M3.UNPACK_B R138, R163 ;  /* 0x000000a3ff8a723e */ /* 0x000fe200020006ff */
[----:B------:R-:W-:Y:S01]  /*a460*/  HADD2.F32 R105, -RZ, R6.H1_H1 ;  /* 0x30000006ff697230 */ /* 0x000fe20000004100 */
[----:B------:R-:W-:Y:S01]  /*a470*/  R2UR UR5, R193 ;  /* 0x00000000c10572ca */ /* 0x000fe200000e0000 */
[--C-:B------:R-:W-:Y:S01]  /*a480*/  HADD2.F32 R106, -RZ, R5.reuse.H0_H0 ;  /* 0x20000005ff6a7230 */ /* 0x100fe20000004100 */
[----:B------:R-:W-:Y:S01]  /*a490*/  F2FP.F16.E4M3.UNPACK_B R116, R157 ;  /* 0x0000009dff74723e */ /* 0x000fe200020006ff */
[----:B------:R-:W-:Y:S01]  /*a4a0*/  HADD2.F32 R109, -RZ, R5.H1_H1 ;  /* 0x30000005ff6d7230 */ /* 0x000fe20000004100 */
[----:B------:R-:W-:Y:S01]  /*a4b0*/  F2FP.F16.E4M3.UNPACK_B R120, R158 ;  /* 0x0000009eff78723e */ /* 0x000fe200020006ff */
[--C-:B------:R-:W-:Y:S01]  /*a4c0*/  HADD2.F32 R110, -RZ, R4.reuse.H0_H0 ;  /* 0x20000004ff6e7230 */ /* 0x100fe20000004100 */
[----:B------:R-:W-:Y:S01]  /*a4d0*/  F2FP.F16.E4M3.UNPACK_B R124, R159 ;  /* 0x0000009fff7c723e */ /* 0x000fe200020006ff */
[----:B------:R-:W-:Y:S01]  /*a4e0*/  HADD2.F32 R113, -RZ, R4.H1_H1 ;  /* 0x30000004ff717230 */ /* 0x000fe20000004100 */
[----:B------:R-:W-:Y:S01]  /*a4f0*/  F2FP.F16.E4M3.UNPACK_B R128, R160 ;  /* 0x000000a0ff80723e */ /* 0x000fe200020006ff */
[----:B------:R-:W1:Y:S01]  /*a500*/  LDTM.x64 R4, tmem[UR4+0xc0] ;  /* 0x0000c004000479ee */ /* 0x000e620008340000 */
[--C-:B------:R-:W-:Y:S01]  /*a510*/  HADD2.F32 R0, -RZ, R2.reuse.H0_H0 ;  /* 0x20000002ff007230 */ /* 0x100fe20000004100 */
[----:B------:R-:W-:Y:S01]  /*a520*/  NOP ;  /* 0x0000000000007918 */ /* 0x000fe20000000000 */
[----:B------:R-:W-:Y:S01]  /*a530*/  HADD2.F32 R2, -RZ, R2.H1_H1 ;  /* 0x30000002ff027230 */ /* 0x000fe20000004100 */
[----:B------:R-:W-:Y:S01]  /*a540*/  UIADD3 UR5, UPT, UPT, UR5, 0x160, URZ ;  /* 0x0000016005057890 */ /* 0x000fe2000fffe0ff */
[--C-:B------:R-:W-:Y:S01]  /*a550*/  HADD2.F32 R86, -RZ, R149.reuse.H1_H1 ;  /* 0x30000095ff567230 */ /* 0x100fe20000004100 */
[----:B------:R-:W-:Y:S01]  /*a560*/  F2FP.F16.E4M3.UNPACK_B R132, R161 ;  /* 0x000000a1ff84723e */ /* 0x000fe200020006ff */
[--C-:B------:R-:W-:Y:S01]  /*a570*/  HADD2.F32 R114, -RZ, R116.reuse.H0_H0 ;  /* 0x20000074ff727230 */ /* 0x100fe20000004100 */
[----:B------:R-:W-:Y:S01]  /*a580*/  UPRMT UR5, UR37, 0x654, UR5 ;  /* 0x0000065425057896 */ /* 0x000fe20008000005 */
[----:B------:R-:W-:Y:S01]  /*a590*/  HADD2.F32 R117, -RZ, R116.H1_H1 ;  /* 0x30000074ff757230 */ /* 0x000fe20000004100 */
[----:B------:R-:W-:Y:S01]  /*a5a0*/  F2FP.F16.E4M3.UNPACK_B R136, R162 ;  /* 0x000000a2ff88723e */ /* 0x000fe200020006ff */
[--C-:B------:R-:W-:Y:S01]  /*a5b0*/  HADD2.F32 R118, -RZ, R120.reuse.H0_H0 ;  /* 0x20000078ff767230 */ /* 0x100fe20000004100 */
[----:B------:R-:W-:Y:S01]  /*a5c0*/  F2FP.F16.E4M3.UNPACK_B R152, R152.H1 ;  /* 0x00000098ff98723e */ /* 0x000fe200030006ff */
[----:B------:R-:W-:Y:S01]  /*a5d0*/  HADD2.F32 R121, -RZ, R120.H1_H1 ;  /* 0x30000078ff797230 */ /* 0x000fe20000004100 */
[----:B------:R-:W-:Y:S01]  /*a5e0*/  F2FP.F16.E4M3.UNPACK_B R153, R153.H1 ;  /* 0x00000099ff99723e */ /* 0x000fe200030006ff */
[--C-:B------:R-:W-:Y:S01]  /*a5f0*/  HADD2.F32 R122, -RZ, R124.reuse.H0_H0 ;  /* 0x2000007cff7a7230 */ /* 0x100fe20000004100 */
[----:B------:R-:W-:Y:S01]  /*a600*/  F2FP.F16.E4M3.UNPACK_B R154, R154.H1 ;  /* 0x0000009aff9a723e */ /* 0x000fe200030006ff */
[----:B-1----:R-:W-:Y:S01]  /*a610*/  SYNCS.ARRIVE.TRANS64.RED.A1T0 RZ, [UR5], RZ ;  /* 0x000000ffffff79a7 */ /* 0x002fe20008100405 */
[----:B------:R-:W-:Y:S01]  /*a620*/  HADD2.F32 R125, -RZ, R124.H1_H1 ;  /* 0x3000007cff7d7230 */ /* 0x000fe20000004100 */
[----:B------:R-:W-:Y:S01]  /*a630*/  F2FP.F16.E4M3.UNPACK_B R155, R155.H1 ;  /* 0x0000009bff9b723e */ /* 0x000fe200030006ff */
[--C-:B------:R-:W-:Y:S01]  /*a640*/  HADD2.F32 R126, -RZ, R128.reuse.H0_H0 ;  /* 0x20000080ff7e7230 */ /* 0x100fe20000004100 */
[----:B------:R-:W-:Y:S01]  /*a650*/  F2FP.F16.E4M3.UNPACK_B R156, R156.H1 ;  /* 0x0000009cff9c723e */ /* 0x000fe200030006ff */
[----:B------:R-:W-:Y:S01]  /*a660*/  HADD2.F32 R129, -RZ, R128.H1_H1 ;  /* 0x30000080ff817230 */ /* 0x000fe20000004100 */
[----:B------:R-:W-:Y:S01]  /*a670*/  F2FP.F16.E4M3.UNPACK_B R157, R157.H1 ;  /* 0x0000009dff9d723e */ /* 0x000fe200030006ff */
[C---:B------:R-:W-:Y:S01]  /*a680*/  FMUL R4, R78.reuse, R4 ;  /* 0x000000044e047220 */ /* 0x040fe20000400000 */
[C---:B------:R-:W-:Y:S01]  /*a690*/  FMUL R5, R78.reuse, R5 ;  /* 0x000000054e057220 */ /* 0x040fe20000400000 */
[----:B------:R-:W-:Y:S02]  /*a6a0*/  HADD2.F32 R3, -RZ, R148.H0_H0 ;  /* 0x20000094ff037230 */ /* 0x000fe40000004100 */
        /* <DEDUP_REMOVED lines=11> */
[----:B------:R-:W-:Y:S02]  /*a760*/  HADD2.F32 R130, -RZ, R132.H0_H0 ;  /* 0x20000084ff827230 */ /* 0x000fe40000004100 */
[C---:B------:R-:W-:Y:S01]  /*a770*/  FMUL R6, R78.reuse, R6 ;  /* 0x000000064e067220 */ /* 0x040fe20000400000 */
[----:B------:R-:W-:Y:S02]  /*a780*/  HADD2.F32 R82, -RZ, R148.H1_H1 ;  /* 0x30000094ff527230 */ /* 0x000fe40000004100 */
[C---:B------:R-:W-:Y:S01]  /*a790*/  FMUL R7, R78.reuse, R7 ;  /* 0x000000074e077220 */ /* 0x040fe20000400000 */
[----:B------:R-:W-:Y:S02]  /*a7a0*/  HADD2.F32 R85, -RZ, R149.H0_H0 ;  /* 0x20000095ff557230 */ /* 0x000fe40000004100 */
[C---:B------:R-:W-:Y:S01]  /*a7b0*/  FFMA R6, R81.reuse, R3, R6 ;  /* 0x0000000351067223 */ /* 0x040fe20000000006 */
[----:B------:R-:W-:Y:S02]  /*a7c0*/  HADD2.F32 R133, -RZ, R132.H1_H1 ;  /* 0x30000084ff857230 */ /* 0x000fe40000004100 */
[C---:B------:R-:W-:Y:S01]  /*a7d0*/  FFMA R7, R81.reuse, R82, R7 ;  /* 0x0000005251077223 */ /* 0x040fe20000000007 */
[C---:B------:R-:W-:Y:S01]  /*a7e0*/  FFMA R8, R81.reuse, R83, R8 ;  /* 0x0000005351087223 */ /* 0x040fe20000000008 */
[C---:B------:R-:W-:Y:S01]  /*a7f0*/  FFMA R9, R81.reuse, R84, R9 ;  /* 0x0000005451097223 */ /* 0x040fe20000000009 */
[--C-:B------:R-:W-:Y:S02]  /*a800*/  HADD2.F32 R82, -RZ, R138.reuse.H0_H0 ;  /* 0x2000008aff527230 */ /* 0x100fe40000004100 */
[C---:B------:R-:W-:Y:S01]  /*a810*/  FMUL R10, R78.reuse, R10 ;  /* 0x0000000a4e0a7220 */ /* 0x040fe20000400000 */
[----:B------:R-:W-:Y:S02]  /*a820*/  HADD2.F32 R83, -RZ, R138.H1_H1 ;  /* 0x3000008aff537230 */ /* 0x000fe40000004100 */
[C---:B------:R-:W-:Y:S01]  /*a830*/  FMUL R11, R78.reuse, R11 ;  /* 0x0000000b4e0b7220 */ /* 0x040fe20000400000 */
[----:B------:R-:W-:Y:S02]  /*a840*/  HADD2.F32 R89, -RZ, R150.H0_H0 ;  /* 0x20000096ff597230 */ /* 0x000fe40000004100 */
[C---:B------:R-:W-:Y:S01]  /*a850*/  FFMA R10, R81.reuse, R85, R10 ;  /* 0x00000055510a7223 */ /* 0x040fe2000000000a */
[--C-:B------:R-:W-:Y:S02]  /*a860*/  HADD2.F32 R134, -RZ, R136.reuse.H0_H0 ;  /* 0x20000088ff867230 */ /* 0x100fe40000004100 */
[C---:B------:R-:W-:Y:S01]  /*a870*/  FFMA R11, R81.reuse, R86, R11 ;  /* 0x00000056510b7223 */ /* 0x040fe2000000000b */
[C---:B------:R-:W-:Y:S01]  /*a880*/  FFMA R12, R81.reuse, R87, R12 ;  /* 0x00000057510c7223 */ /* 0x040fe2000000000c */
[----:B------:R-:W-:Y:S01]  /*a890*/  FFMA R13, R81, R88, R13 ;  /* 0x00000058510d7223 */ /* 0x000fe2000000000d */
[----:B------:R-:W-:Y:S01]  /*a8a0*/  F2FP.SATFINITE.E4M3.F32.PACK_AB_MERGE_C R86, R7, R6, RZ ;  /* 0x000000060756723e */ /* 0x000fe200048070ff */
[C---:B------:R-:W-:Y:S01]  /*a8b0*/  FMUL R7, R78.reuse, R24 ;  /* 0x000000184e077220 */ /* 0x040fe20000400000 */
[----:B------:R-:W-:Y:S01]  /*a8c0*/  F2FP.SATFINITE.E4M3.F32.PACK_AB_MERGE_C R138, R11, R10, RZ ;  /* 0x0000000a0b8a723e */ /* 0x000fe200048070ff */
[C---:B------:R-:W-:Y:S01]  /*a8d0*/  FMUL R10, R78.reuse, R25 ;  /* 0x000000194e0a7220 */ /* 0x040fe20000400000 */
[C---:B------:R-:W-:Y:S01]  /*a8e0*/  FMUL R25, R78.reuse, R32 ;  /* 0x000000204e197220 */ /* 0x040fe20000400000 */
[----:B------:R-:W-:Y:S02]  /*a8f0*/  HADD2.F32 R137, -RZ, R136.H1_H1 ;  /* 0x30000088ff897230 */ /* 0x000fe40000004100 */
[C---:B------:R-:W-:Y:S01]  /*a900*/  FMUL R14, R78.reuse, R14 ;  /* 0x0000000e4e0e7220 */ /* 0x040fe20000400000 */
[----:B------:R-:W-:Y:S02]  /*a910*/  HADD2.F32 R90, -RZ, R150.H1_H1 ;  /* 0x30000096ff5a7230 */ /* 0x000fe40000004100 */
[C---:B------:R-:W-:Y:S01]  /*a920*/  FMUL R15, R78.reuse, R15 ;  /* 0x0000000f4e0f7220 */ /* 0x040fe20000400000 */
[--C-:B------:R-:W-:Y:S02]  /*a930*/  HADD2.F32 R93, -RZ, R151.reuse.H0_H0 ;  /* 0x20000097ff5d7230 */ /* 0x100fe40000004100 */
[C---:B------:R-:W-:Y:S01]  /*a940*/  FFMA R14, R81.reuse, R89, R14 ;  /* 0x00000059510e7223 */ /* 0x040fe2000000000e */
[----:B------:R-:W-:Y:S02]  /*a950*/  HADD2.F32 R94, -RZ, R151.H1_H1 ;  /* 0x30000097ff5e7230 */ /* 0x000fe40000004100 */
[C---:B------:R-:W-:Y:S01]  /*a960*/  FFMA R15, R81.reuse, R90, R15 ;  /* 0x0000005a510f7223 */ /* 0x040fe2000000000f */
[C---:B------:R-:W-:Y:S01]  /*a970*/  FFMA R16, R81.reuse, R91, R16 ;  /* 0x0000005b51107223 */ /* 0x040fe20000000010 */
[----:B------:R-:W-:Y:S01]  /*a980*/  FFMA R17, R81, R92, R17 ;  /* 0x0000005c51117223 */ /* 0x000fe20000000011 */
[C---:B------:R-:W-:Y:S01]  /*a990*/  FMUL R18, R78.reuse, R18 ;  /* 0x000000124e127220 */ /* 0x040fe20000400000 */
[C---:B------:R-:W-:Y:S01]  /*a9a0*/  FMUL R19, R78.reuse, R19 ;  /* 0x000000134e137220 */ /* 0x040fe20000400000 */
[--C-:B------:R-:W-:Y:S01]  /*a9b0*/  HADD2.F32 R96, -RZ, R152.reuse.H0_H0 ;  /* 0x20000098ff607230 */ /* 0x100fe20000004100 */
[----:B------:R-:W-:Y:S01]  /*a9c0*/  F2FP.SATFINITE.E4M3.F32.PACK_AB_MERGE_C R14, R15, R14, RZ ;  /* 0x0000000e0f0e723e */ /* 0x000fe200048070ff */
[C---:B------:R-:W-:Y:S01]  /*a9d0*/  FFMA R18, R81.reuse, R93, R18 ;  /* 0x0000005d51127223 */ /* 0x040fe20000000012 */
[C---:B------:R-:W-:Y:S01]  /*a9e0*/  FFMA R19, R81.reuse, R94, R19 ;  /* 0x0000005e51137223 */ /* 0x040fe20000000013 */
[C---:B------:R-:W-:Y:S01]  /*a9f0*/  FFMA R0, R81.reuse, R95, R0 ;  /* 0x0000005f51007223 */ /* 0x040fe20000000000 */
[----:B------:R-:W-:Y:S01]  /*aa00*/  FFMA R2, R81, R97, R2 ;  /* 0x0000006151027223 */ /* 0x000fe20000000002 */
[----:B------:R-:W-:Y:S02]  /*aa10*/  HADD2.F32 R99, -RZ, R152.H1_H1 ;  /* 0x30000098ff637230 */ /* 0x000fe40000004100 */
[C---:B------:R-:W-:Y:S01]  /*aa20*/  FMUL R3, R78.reuse, R22 ;  /* 0x000000164e037220 */ /* 0x040fe20000400000 */
[----:B------:R-:W-:Y:S01]  /*aa30*/  F2FP.SATFINITE.E4M3.F32.PACK_AB_MERGE_C R18, R19, R18, RZ ;  /* 0x000000121312723e */ /* 0x000fe200048070ff */
[C---:B------:R-:W-:Y:S01]  /*aa40*/  FMUL R22, R78.reuse, R29 ;  /* 0x0000001d4e167220 */ /* 0x040fe20000400000 */
[C---:B------:R-:W-:Y:S01]  /*aa50*/  FMUL R29, R78.reuse, R36 ;  /* 0x000000244e1d7220 */ /* 0x040fe20000400000 */
[C---:B------:R-:W-:Y:S01]  /*aa60*/  FFMA R3, R81.reuse, R96, R3 ;  /* 0x0000006051037223 */ /* 0x040fe20000000003 */
[C---:B------:R-:W-:Y:S01]  /*aa70*/  FMUL R6, R78.reuse, R23 ;  /* 0x000000174e067220 */ /* 0x040fe20000400000 */
[--C-:B------:R-:W-:Y:S02]  /*aa80*/  HADD2.F32 R100, -RZ, R153.reuse.H0_H0 ;  /* 0x20000099ff647230 */ /* 0x100fe40000004100 */
[C---:B------:R-:W-:Y:S01]  /*aa90*/  FMUL R11, R78.reuse, R26 ;  /* 0x0000001a4e0b7220 */ /* 0x040fe20000400000 */
[----:B------:R-:W-:Y:S02]  /*aaa0*/  HADD2.F32 R103, -RZ, R153.H1_H1 ;  /* 0x30000099ff677230 */ /* 0x000fe40000004100 */
[C---:B------:R-:W-:Y:S01]  /*aab0*/  FFMA R6, R81.reuse, R99, R6 ;  /* 0x0000006351067223 */ /* 0x040fe20000000006 */
[C---:B------:R-:W-:Y:S01]  /*aac0*/  FFMA R7, R81.reuse, R98, R7 ;  /* 0x0000006251077223 */ /* 0x040fe20000000007 */
[C---:B------:R-:W-:Y:S01]  /*aad0*/  FFMA R10, R81.reuse, R101, R10 ;  /* 0x00000065510a7223 */ /* 0x040fe2000000000a */
[C---:B------:R-:W-:Y:S01]  /*aae0*/  FFMA R11, R81.reuse, R100, R11 ;  /* 0x00000064510b7223 */ /* 0x040fe2000000000b */
[----:B------:R-:W-:Y:S01]  /*aaf0*/  FMUL R26, R78, R33 ;  /* 0x000000214e1a7220 */ /* 0x000fe20000400000 */
[----:B------:R-:W-:Y:S01]  /*ab00*/  F2FP.SATFINITE.E4M3.F32.PACK_AB_MERGE_C R3, R6, R3, RZ ;  /* 0x000000030603723e */ /* 0x000fe200048070ff */
[C---:B------:R-:W-:Y:S01]  /*ab10*/  FMUL R33, R78.reuse, R40 ;  /* 0x000000284e217220 */ /* 0x040fe20000400000 */
        /* <DEDUP_REMOVED lines=8> */
[C---:B------:R-:W-:Y:S01]  /*aba0*/  FMUL R30, R78.reuse, R37 ;  /* 0x000000254e1e7220 */ /* 0x040fe20000400000 */
[C---:B------:R-:W-:Y:S01]  /*abb0*/  FMUL R37, R78.reuse, R44 ;  /* 0x0000002c4e257220 */ /* 0x040fe20000400000 */
[C---:B------:R-:W-:Y:S01]  /*abc0*/  FMUL R24, R78.reuse, R31 ;  /* 0x0000001f4e187220 */ /* 0x040fe20000400000 */
[----:B------:R-:W-:Y:S01]  /*abd0*/  F2FP.F16.E4M3.UNPACK_B R158, R158.H1 ;  /* 0x0000009eff9e723e */ /* 0x000fe200030006ff */
[--C-:B------:R-:W-:Y:S02]  /*abe0*/  HADD2.F32 R108, -RZ, R155.reuse.H0_H0 ;  /* 0x2000009bff6c7230 */ /* 0x100fe40000004100 */
[----:B------:R-:W-:Y:S01]  /*abf0*/  FMUL R27, R78, R34 ;  /* 0x000000224e1b7220 */ /* 0x000fe20000400000 */
[----:B------:R-:W-:Y:S02]  /*ac00*/  HADD2.F32 R111, -RZ, R155.H1_H1 ;  /* 0x3000009bff6f7230 */ /* 0x000fe40000004100 */
[C---:B------:R-:W-:Y:S01]  /*ac10*/  FFMA R24, R81.reuse, R107, R24 ;  /* 0x0000006b51187223 */ /* 0x040fe20000000018 */
[----:B------:R-:W-:Y:S01]  /*ac20*/  F2FP.F16.E4M3.UNPACK_B R159, R159.H1 ;  /* 0x0000009fff9f723e */ /* 0x000fe200030006ff */
[C---:B------:R-:W-:Y:S01]  /*ac30*/  FFMA R25, R81.reuse, R106, R25 ;  /* 0x0000006a51197223 */ /* 0x040fe20000000019 */
[C---:B------:R-:W-:Y:S01]  /*ac40*/  FFMA R26, R81.reuse, R109, R26 ;  /* 0x0000006d511a7223 */ /* 0x040fe2000000001a */
[----:B------:R-:W-:Y:S01]  /*ac50*/  F2FP.F16.E4M3.UNPACK_B R160, R160.H1 ;  /* 0x000000a0ffa0723e */ /* 0x000fe200030006ff */
[C---:B------:R-:W-:Y:S01]  /*ac60*/  FFMA R27, R81.reuse, R108, R27 ;  /* 0x0000006c511b7223 */ /* 0x040fe2000000001b */
[----:B------:R-:W-:Y:S01]  /*ac70*/  F2FP.SATFINITE.E4M3.F32.PACK_AB_MERGE_C R6, R24, R23, RZ ;  /* 0x000000171806723e */ /* 0x000fe200048070ff */
[C---:B------:R-:W-:Y:S01]  /*ac80*/  FMUL R34, R78.reuse, R41 ;  /* 0x000000294e227220 */ /* 0x040fe20000400000 */
[C---:B------:R-:W-:Y:S01]  /*ac90*/  FMUL R41, R78.reuse, R48 ;  /* 0x000000304e297220 */ /* 0x040fe20000400000 */
[----:B------:R-:W-:Y:S01]  /*aca0*/  FMUL R28, R78, R35 ;  /* 0x000000234e1c7220 */ /* 0x000fe20000400000 */
[----:B------:R-:W-:Y:S01]  /*acb0*/  F2FP.F16.E4M3.UNPACK_B R161, R161.H1 ;  /* 0x000000a1ffa1723e */ /* 0x000fe200030006ff */
[--C-:B------:R-:W-:Y:S01]  /*acc0*/  HADD2.F32 R112, -RZ, R156.reuse.H0_H0 ;  /* 0x2000009cff707230 */ /* 0x100fe20000004100 */
[----:B------:R-:W-:Y:S01]  /*acd0*/  F2FP.SATFINITE.E4M3.F32.PACK_AB_MERGE_C R6, R22, R21, R6 ;  /* 0x000000151606723e */ /* 0x000fe20004807006 */
[C---:B------:R-:W-:Y:S01]  /*ace0*/  FFMA R28, R81.reuse, R111, R28 ;  /* 0x0000006f511c7223 */ /* 0x040fe2000000001c */
[C---:B------:R-:W-:Y:S01]  /*acf0*/  FFMA R29, R81.reuse, R110, R29 ;  /* 0x0000006e511d7223 */ /* 0x040fe2000000001d */
[C---:B------:R-:W-:Y:S01]  /*ad00*/  FFMA R30, R81.reuse, R113, R30 ;  /* 0x00000071511e7223 */ /* 0x040fe2000000001e */
[----:B------:R-:W-:Y:S02]  /*ad10*/  HADD2.F32 R115, -RZ, R156.H1_H1 ;  /* 0x3000009cff737230 */ /* 0x000fe40000004100 */
[C---:B------:R-:W-:Y:S01]  /*ad20*/  FMUL R31, R78.reuse, R38 ;  /* 0x000000264e1f7220 */ /* 0x040fe20000400000 */
[----:B------:R-:W-:Y:S01]  /*ad30*/  F2FP.F16.E4M3.UNPACK_B R162, R162.H1 ;  /* 0x000000a2ffa2723e */ /* 0x000fe200030006ff */
[C---:B------:R-:W-:Y:S01]  /*ad40*/  FMUL R38, R78.reuse, R45 ;  /* 0x0000002d4e267220 */ /* 0x040fe20000400000 */
[C---:B------:R-:W-:Y:S01]  /*ad50*/  FMUL R45, R78.reuse, R52 ;  /* 0x000000344e2d7220 */ /* 0x040fe20000400000 */
[----:B------:R-:W-:Y:S01]  /*ad60*/  F2FP.F16.E4M3.UNPACK_B R163, R163.H1 ;  /* 0x000000a3ffa3723e */ /* 0x000fe200030006ff */
[----:B------:R-:W-:Y:S01]  /*ad70*/  FFMA R31, R81, R112, R31 ;  /* 0x00000070511f7223 */ /* 0x000fe2000000001f */
[----:B------:R-:W-:Y:S01]  /*ad80*/  FMUL R52, R78, R59 ;  /* 0x0000003b4e347220 */ /* 0x000fe20000400000 */
[----:B------:R-:W-:Y:S01]  /*ad90*/  IADD3 R76, PT, PT, R76, 0x1, RZ ;  /* 0x000000014c4c7810 */ /* 0x000fe20007ffe0ff */
[C---:B------:R-:W-:Y:S01]  /*ada0*/  FMUL R59, R78.reuse, R66 ;  /* 0x000000424e3b7220 */ /* 0x040fe20000400000 */
[----:B------:R-:W-:Y:S01]  /*adb0*/  F2FP.SATFINITE.E4M3.F32.PACK_AB_MERGE_C R66, R13, R12, R14 ;  /* 0x0000000c0d42723e */ /* 0x000fe2000480700e */
[C---:B------:R-:W-:Y:S01]  /*adc0*/  FMUL R32, R78.reuse, R39 ;  /* 0x000000274e207220 */ /* 0x040fe20000400000 */
[--C-:B------:R-:W-:Y:S02]  /*add0*/  HADD2.F32 R116, -RZ, R157.reuse.H0_H0 ;  /* 0x2000009dff747230 */ /* 0x100fe40000004100 */
[C---:B------:R-:W-:Y:S01]  /*ade0*/  FMUL R35, R78.reuse, R42 ;  /* 0x0000002a4e237220 */ /* 0x040fe20000400000 */
[----:B------:R-:W-:Y:S02]  /*adf0*/  HADD2.F32 R119, -RZ, R157.H1_H1 ;  /* 0x3000009dff777230 */ /* 0x000fe40000004100 */
[C---:B------:R-:W-:Y:S01]  /*ae00*/  FFMA R32, R81.reuse, R115, R32 ;  /* 0x0000007351207223 */ /* 0x040fe20000000020 */
[----:B------:R-:W-:Y:S01]  /*ae10*/  FMUL R36, R78, R43 ;  /* 0x0000002b4e247220 */ /* 0x000fe20000400000 */
[C---:B------:R-:W-:Y:S01]  /*ae20*/  FFMA R33, R81.reuse, R114, R33 ;  /* 0x0000007251217223 */ /* 0x040fe20000000021 */
[C---:B------:R-:W-:Y:S01]  /*ae30*/  FFMA R34, R81.reuse, R117, R34 ;  /* 0x0000007551227223 */ /* 0x040fe20000000022 */
[--C-:B------:R-:W-:Y:S01]  /*ae40*/  HADD2.F32 R120, -RZ, R158.reuse.H0_H0 ;  /* 0x2000009eff787230 */ /* 0x100fe20000004100 */
[----:B------:R-:W-:Y:S01]  /*ae50*/  F2FP.SATFINITE.E4M3.F32.PACK_AB_MERGE_C R32, R32, R31, RZ ;  /* 0x0000001f2020723e */ /* 0x000fe200048070ff */
[C---:B------:R-:W-:Y:S01]  /*ae60*/  FFMA R35, R81.reuse, R116, R35 ;  /* 0x0000007451237223 */ /* 0x040fe20000000023 */
[----:B------:R-:W-:Y:S02]  /*ae70*/  HADD2.F32 R123, -RZ, R158.H1_H1 ;  /* 0x3000009eff7b7230 */ /* 0x000fe40000004100 */
[----:B------:R-:W-:Y:S01]  /*ae80*/  FMUL R39, R78, R46 ;  /* 0x0000002e4e277220 */ /* 0x000fe20000400000 */
[----:B------:R-:W-:Y:S01]  /*ae90*/  F2FP.SATFINITE.E4M3.F32.PACK_AB_MERGE_C R32, R30, R29, R32 ;  /* 0x0000001d1e20723e */ /* 0x000fe20004807020 */
[C---:B------:R-:W-:Y:S01]  /*aea0*/  FFMA R36, R81.reuse, R119, R36 ;  /* 0x0000007751247223 */ /* 0x040fe20000000024 */
[C---:B------:R-:W-:Y:S01]  /*aeb0*/  FMUL R40, R78.reuse, R47 ;  /* 0x0000002f4e287220 */ /* 0x040fe20000400000 */
[C---:B------:R-:W-:Y:S01]  /*aec0*/  FFMA R37, R81.reuse, R118, R37 ;  /* 0x0000007651257223 */ /* 0x040fe20000000025 */
[C---:B------:R-:W-:Y:S01]  /*aed0*/  FFMA R38, R81.reuse, R121, R38 ;  /* 0x0000007951267223 */ /* 0x040fe20000000026 */
[C---:B------:R-:W-:Y:S01]  /*aee0*/  FMUL R42, R78.reuse, R49 ;  /* 0x000000314e2a7220 */ /* 0x040fe20000400000 */
        /* <DEDUP_REMOVED lines=8> */
[C---:B------:R-:W-:Y:S01]  /*af70*/  FMUL R57, R78.reuse, R64 ;  /* 0x000000404e397220 */ /* 0x040fe20000400000 */
[----:B------:R-:W-:Y:S01]  /*af80*/  FFMA R42, R81, R125, R42 ;  /* 0x0000007d512a7223 */ /* 0x000fe2000000002a */
[C---:B------:R-:W-:Y:S01]  /*af90*/  FMUL R46, R78.reuse, R53 ;  /* 0x000000354e2e7220 */ /* 0x040fe20000400000 */
[--C-:B------:R-:W-:Y:S01]  /*afa0*/  HADD2.F32 R128, -RZ, R160.reuse.H0_H0 ;  /* 0x200000a0ff807230 */ /* 0x100fe20000004100 */
[----:B------:R-:W-:Y:S01]  /*afb0*/  F2FP.SATFINITE.E4M3.F32.PACK_AB_MERGE_C R64, R5, R4, R86 ;  /* 0x000000040540723e */ /* 0x000fe20004807056 */
[C---:B------:R-:W-:Y:S01]  /*afc0*/  FMUL R51, R78.reuse, R58 ;  /* 0x0000003a4e337220 */ /* 0x040fe20000400000 */
[C---:B------:R-:W-:Y:S01]  /*afd0*/  FMUL R53, R78.reuse, R60 ;  /* 0x0000003c4e357220 */ /* 0x040fe20000400000 */
[C---:B------:R-:W-:Y:S01]  /*afe0*/  FFMA R43, R81.reuse, R124, R43 ;  /* 0x0000007c512b7223 */ /* 0x040fe2000000002b */
[----:B------:R-:W-:Y:S02]  /*aff0*/  HADD2.F32 R131, -RZ, R160.H1_H1 ;  /* 0x300000a0ff837230 */ /* 0x000fe40000004100 */
[C---:B------:R-:W-:Y:S01]  /*b000*/  FMUL R47, R78.reuse, R54 ;  /* 0x000000364e2f7220 */ /* 0x040fe20000400000 */
[C---:B------:R-:W-:Y:S01]  /*b010*/  FMUL R58, R78.reuse, R65 ;  /* 0x000000414e3a7220 */ /* 0x040fe20000400000 */
[----:B------:R-:W-:Y:S01]  /*b020*/  FMUL R60, R78, R67 ;  /* 0x000000434e3c7220 */ /* 0x000fe20000400000 */
[----:B------:R-:W-:Y:S01]  /*b030*/  F2FP.SATFINITE.E4M3.F32.PACK_AB_MERGE_C R5, R20, R11, RZ ;  /* 0x0000000b1405723e */ /* 0x000fe200048070ff */
[----:B------:R-:W-:Y:S01]  /*b040*/  FFMA R44, R81, R127, R44 ;  /* 0x0000007f512c7223 */ /* 0x000fe2000000002c */
[C---:B------:R-:W-:Y:S01]  /*b050*/  FMUL R48, R78.reuse, R55 ;  /* 0x000000374e307220 */ /* 0x040fe20000400000 */
[----:B------:R-:W-:Y:S01]  /*b060*/  F2FP.SATFINITE.E4M3.F32.PACK_AB_MERGE_C R65, R9, R8, R138 ;  /* 0x000000080941723e */ /* 0x000fe2000480708a */
[----:B------:R-:W-:Y:S01]  /*b070*/  FFMA R45, R81, R126, R45 ;  /* 0x0000007e512d7223 */ /* 0x000fe2000000002d */
[----:B------:R-:W-:Y:S01]  /*b080*/  F2FP.SATFINITE.E4M3.F32.PACK_AB_MERGE_C R67, R17, R16, R18 ;  /* 0x000000101143723e */ /* 0x000fe20004807012 */
[----:B------:R-:W-:Y:S01]  /*b090*/  FMUL R49, R78, R56 ;  /* 0x000000384e317220 */ /* 0x000fe20000400000 */
[C---:B------:R-:W-:Y:S01]  /*b0a0*/  FFMA R46, R81.reuse, R129, R46 ;  /* 0x00000081512e7223 */ /* 0x040fe2000000002e */
[--C-:B------:R-:W-:Y:S02]  /*b0b0*/  HADD2.F32 R132, -RZ, R161.reuse.H0_H0 ;  /* 0x200000a1ff847230 */ /* 0x100fe40000004100 */
[C---:B------:R-:W-:Y:S01]  /*b0c0*/  FFMA R47, R81.reuse, R128, R47 ;  /* 0x00000080512f7223 */ /* 0x040fe2000000002f */
[----:B------:R1:W-:Y:S01]  /*b0d0*/  STS.128 [R172+UR49+0xa200], R64 ;  /* 0x00a20040ac007988 */ /* 0x0003e20008000c31 */
[----:B------:R-:W-:Y:S01]  /*b0e0*/  HADD2.F32 R135, -RZ, R161.H1_H1 ;  /* 0x300000a1ff877230 */ /* 0x000fe20000004100 */
[----:B------:R-:W-:Y:S01]  /*b0f0*/  F2FP.SATFINITE.E4M3.F32.PACK_AB_MERGE_C R5, R10, R7, R5 ;  /* 0x000000070a05723e */ /* 0x000fe20004807005 */
[C---:B------:R-:W-:Y:S01]  /*b100*/  FFMA R48, R81.reuse, R131, R48 ;  /* 0x0000008351307223 */ /* 0x040fe20000000030 */
[----:B------:R-:W-:Y:S01]  /*b110*/  F2FP.SATFINITE.E4M3.F32.PACK_AB_MERGE_C R7, R28, R27, RZ ;  /* 0x0000001b1c07723e */ /* 0x000fe200048070ff */
        /* <DEDUP_REMOVED lines=8> */
[----:B------:R-:W-:Y:S01]  /*b1a0*/  FMUL R56, R78, R63 ;  /* 0x0000003f4e387220 */ /* 0x000fe20000400000 */
[----:B------:R-:W-:Y:S01]  /*b1b0*/  F2FP.SATFINITE.E4M3.F32.PACK_AB_MERGE_C R4, R2, R0, R3 ;  /* 0x000000000204723e */ /* 0x000fe20004807003 */
[C---:B------:R-:W-:Y:S01]  /*b1c0*/  FFMA R53, R81.reuse, R134, R53 ;  /* 0x0000008651357223 */ /* 0x040fe20000000035 */
[----:B------:R-:W-:Y:S01]  /*b1d0*/  F2FP.SATFINITE.E4M3.F32.PACK_AB_MERGE_C R7, R26, R25, R7 ;  /* 0x000000191a07723e */ /* 0x000fe20004807007 */
[C---:B------:R-:W-:Y:S01]  /*b1e0*/  FFMA R54, R81.reuse, R137, R54 ;  /* 0x0000008951367223 */ /* 0x040fe20000000036 */
[--C-:B------:R-:W-:Y:S02]  /*b1f0*/  HADD2.F32 R84, -RZ, R163.reuse.H0_H0 ;  /* 0x200000a3ff547230 */ /* 0x100fe40000004100 */
[C---:B------:R-:W-:Y:S01]  /*b200*/  FFMA R55, R81.reuse, R136, R55 ;  /* 0x0000008851377223 */ /* 0x040fe20000000037 */
[----:B------:R-:W-:Y:S01]  /*b210*/  HADD2.F32 R85, -RZ, R163.H1_H1 ;  /* 0x300000a3ff557230 */ /* 0x000fe20000004100 */
[----:B------:R1:W-:Y:S01]  /*b220*/  STS.128 [R192+0xa010], R4 ;  /* 0x00a01004c0007388 */ /* 0x0003e20000000c00 */
[----:B------:R-:W-:Y:S01]  /*b230*/  F2FP.SATFINITE.E4M3.F32.PACK_AB_MERGE_C R35, R36, R35, RZ ;  /* 0x000000232423723e */ /* 0x000fe200048070ff */
[C---:B------:R-:W-:Y:S01]  /*b240*/  FFMA R56, R81.reuse, R139, R56 ;  /* 0x0000008b51387223 */ /* 0x040fe20000000038 */
[----:B------:R-:W-:Y:S01]  /*b250*/  F2FP.SATFINITE.E4M3.F32.PACK_AB_MERGE_C R39, R40, R39, RZ ;  /* 0x000000272827723e */ /* 0x000fe200048070ff */
[C---:B------:R-:W-:Y:S01]  /*b260*/  FFMA R57, R81.reuse, R82, R57 ;  /* 0x0000005251397223 */ /* 0x040fe20000000039 */
[----:B------:R-:W-:Y:S01]  /*b270*/  F2FP.SATFINITE.E4M3.F32.PACK_AB_MERGE_C R43, R44, R43, RZ ;  /* 0x0000002b2c2b723e */ /* 0x000fe200048070ff */
[C---:B------:R-:W-:Y:S01]  /*b280*/  FFMA R58, R81.reuse, R83, R58 ;  /* 0x00000053513a7223 */ /* 0x040fe2000000003a */
[C---:B------:R-:W-:Y:S01]  /*b290*/  FFMA R59, R81.reuse, R84, R59 ;  /* 0x00000054513b7223 */ /* 0x040fe2000000003b */
[----:B------:R-:W-:Y:S01]  /*b2a0*/  F2FP.SATFINITE.E4M3.F32.PACK_AB_MERGE_C R33, R34, R33, R35 ;  /* 0x000000212221723e */ /* 0x000fe20004807023 */
        /* <DEDUP_REMOVED lines=11> */
[----:B------:R-:W-:Y:S05]  /*b360*/  F2FP.SATFINITE.E4M3.F32.PACK_AB_MERGE_C R51, R58, R57, R59 ;  /* 0x000000393a33723e */ /* 0x000fea000480703b */
        /* <DEDUP_REMOVED lines=18> */
.L_x_135:
[----:B------:R-:W-:Y:S05]  /*b490*/  BSYNC.RECONVERGENT B0 ;  /* 0x0000000000007941 */ /* 0x000fea0003800200 */
.L_x_134:
[----:B------:R-:W-:Y:S01]  /*b4a0*/  BAR.SYNC.DEFER_BLOCKING 0x1, 0x80 ;  /* 0x0042000000007b1d */ /* 0x000fe20000010000 */
[----:B------:R-:W-:Y:S01]  /*b4b0*/  ISETP.NE.AND P2, PT, R190, RZ, PT ;  /* 0x000000ffbe00720c */ /* 0x000fe20003f45270 */
[----:B------:R-:W-:Y:S01]  /*b4c0*/  IMAD.IADD R20, R75, 0x1, R147 ;  /* 0x000000014b147824 */ /* 0x000fe200078e0293 */
[----:B------:R-:W-:Y:S01]  /*b4d0*/  ISETP.NE.AND P0, PT, R191, 0x2, PT ;  /* 0x00000002bf00780c */ /* 0x000fe20003f05270 */
[----:B------:R-:W-:Y:S01]  /*b4e0*/  IMAD.IADD R21, R77, 0x1, R170 ;  /* 0x000000014d157824 */ /* 0x000fe200078e02aa */
[----:B------:R-:W-:Y:S02]  /*b4f0*/  ISETP.NE.AND P1, PT, R76, 0x2, PT ;  /* 0x000000024c00780c */ /* 0x000fe40003f25270 */
[----:B------:R-:W-:Y:S02]  /*b500*/  SEL R3, RZ, 0x1, P0 ;  /* 0x00000001ff037807 */ /* 0x000fe40000000000 */
[----:B------:R-:W-:Y:S02]  /*b510*/  SEL R0, RZ, 0x1, P1 ;  /* 0x00000001ff007807 */ /* 0x000fe40000800000 */
[----:B------:R-:W-:Y:S02]  /*b520*/  LOP3.LUT R182, R182, R3, RZ, 0x3c, !PT ;  /* 0x00000003b6b67212 */ /* 0x000fe400078e3cff */
[----:B------:R-:W-:Y:S02]  /*b530*/  LOP3.LUT R183, R183, R0, RZ, 0x3c, !PT ;  /* 0x00000000b7b77212 */ /* 0x000fe400078e3cff */
[----:B------:R-:W-:Y:S02]  /*b540*/  @P2 R2UR UR36, R179 ;  /* 0x00000000b32422ca */ /* 0x000fe400000e0000 */
[----:B------:R-:W-:Y:S02]  /*b550*/  SEL R191, R191, RZ, P0 ;  /* 0x000000ffbfbf7207 */ /* 0x000fe40000000000 */
[----:B------:R-:W-:Y:S01]  /*b560*/  SEL R76, R76, RZ, P1 ;  /* 0x000000ff4c4c7207 */ /* 0x000fe20000800000 */
[----:B------:R-:W-:Y:S10]  /*b570*/  @P2 BRA `(.L_x_136) ;  /* 0xffffff9800d82947 */ /* 0x000ff4000383ffff */
[----:B------:R-:W-:Y:S05]  /*b580*/  EXIT ;  /* 0x000000000000794d */ /* 0x000fea0003800000 */
.L_x_20:
[----:B--2---:R2:W1:Y:S02]  /*b590*/  SYNCS.PHASECHK.TRANS64.TRYWAIT P0, [R3+URZ+0x180], R2 ;  /* 0x00018002030075a7 */ /* 0x00446400080011ff */
[----:B-1----:R-:W-:Y:S05]  /*b5a0*/  @!P0 NANOSLEEP.SYNCS 0x989680 ;  /* 0x009896800000895d */ /* 0x002fea0003900000 */
[----:B------:R-:W1:Y:S02]  /*b5b0*/  @!P0 SYNCS.PHASECHK.TRANS64 P0, [R3+URZ+0x180], R2 ;  /* 0x00018002030085a7 */ /* 0x000e6400080010ff */
[----:B-1----:R-:W-:Y:S05]  /*b5c0*/  @!P0 BRA `(.L_x_20) ;  /* 0xfffffffc00f08947 */ /* 0x002fea000383ffff */
[----:B------:R-:W-:Y:S05]  /*b5d0*/  BRA `(.L_x_137) ;  /* 0xffffff60004c7947 */ /* 0x000fea000383ffff */
.L_x_23:
[----:B-1----:R-:W-:-:S07]  /*b5e0*/  MOV R2, UR33 ;  /* 0x0000002100027c02 */ /* 0x002fce0008000f00 */
.L_x_138:
[----:B-1----:R1:W2:Y:S02]  /*b5f0*/  SYNCS.PHASECHK.TRANS64.TRYWAIT P0, [R2+URZ+0x70], R5 ;  /* 0x00007005020075a7 */ /* 0x0022a400080011ff */
[----:B--2---:R-:W-:Y:S05]  /*b600*/  @!P0 NANOSLEEP.SYNCS 0x989680 ;  /* 0x009896800000895d */ /* 0x004fea0003900000 */
[----:B------:R-:W2:Y:S02]  /*b610*/  @!P0 SYNCS.PHASECHK.TRANS64 P0, [R2+URZ+0x70], R5 ;  /* 0x00007005020085a7 */ /* 0x000ea400080010ff */
[----:B--2---:R-:W-:Y:S05]  /*b620*/  @!P0 BRA `(.L_x_138) ;  /* 0xfffffffc00f08947 */ /* 0x004fea000383ffff */
[----:B------:R-:W-:Y:S05]  /*b630*/  BRA `(.L_x_22) ;  /* 0xffffff60009c7947 */ /* 0x000fea000383ffff */
.L_x_29:
[----:B-1----:R-:W-:-:S07]  /*b640*/  MOV R2, UR17 ;  /* 0x0000001100027c02 */ /* 0x002fce0008000f00 */
.L_x_139:
[----:B-1----:R1:W2:Y:S02]  /*b650*/  SYNCS.PHASECHK.TRANS64.TRYWAIT P0, [R2+URZ+0x70], R5 ;  /* 0x00007005020075a7 */ /* 0x0022a400080011ff */
[----:B--2---:R-:W-:Y:S05]  /*b660*/  @!P0 NANOSLEEP.SYNCS 0x989680 ;  /* 0x009896800000895d */ /* 0x004fea0003900000 */
[----:B------:R-:W2:Y:S02]  /*b670*/  @!P0 SYNCS.PHASECHK.TRANS64 P0, [R2+URZ+0x70], R5 ;  /* 0x00007005020085a7 */ /* 0x000ea400080010ff */
[----:B--2---:R-:W-:Y:S05]  /*b680*/  @!P0 BRA `(.L_x_139) ;  /* 0xfffffffc00f08947 */ /* 0x004fea000383ffff */
[----:B------:R-:W-:Y:S05]  /*b690*/  BRA `(.L_x_28) ;  /* 0xffffff6400447947 */ /* 0x000fea000383ffff */
.L_x_33:
[----:B-1----:R1:W2:Y:S02]  /*b6a0*/  SYNCS.PHASECHK.TRANS64.TRYWAIT P0, [R2+URZ+0x130], R3 ;  /* 0x00013003020075a7 */ /* 0x0022a400080011ff */
[----:B--2---:R-:W-:Y:S05]  /*b6b0*/  @!P0 NANOSLEEP.SYNCS 0x989680 ;  /* 0x009896800000895d */ /* 0x004fea0003900000 */
[----:B------:R-:W2:Y:S02]  /*b6c0*/  @!P0 SYNCS.PHASECHK.TRANS64 P0, [R2+URZ+0x130], R3 ;  /* 0x00013003020085a7 */ /* 0x000ea400080010ff */
[----:B--2---:R-:W-:Y:S05]  /*b6d0*/  @!P0 BRA `(.L_x_33) ;  /* 0xfffffffc00f08947 */ /* 0x004fea000383ffff */
[----:B------:R-:W-:Y:S05]  /*b6e0*/  BRA `(.L_x_140) ;  /* 0xffffff6400d47947 */ /* 0x000fea000383ffff */
.L_x_37:
[----:B----4-:R-:W-:-:S07]  /*b6f0*/  MOV R0, UR5 ;  /* 0x0000000500007c02 */ /* 0x010fce0008000f00 */
.L_x_141:
[----:B-1----:R1:W2:Y:S02]  /*b700*/  SYNCS.PHASECHK.TRANS64.TRYWAIT P0, [R0+URZ], R3 ;  /* 0x00000003000075a7 */ /* 0x0022a400080011ff */
[----:B--2---:R-:W-:Y:S05]  /*b710*/  @!P0 NANOSLEEP.SYNCS 0x989680 ;  /* 0x009896800000895d */ /* 0x004fea0003900000 */
[----:B------:R-:W2:Y:S02]  /*b720*/  @!P0 SYNCS.PHASECHK.TRANS64 P0, [R0+URZ], R3 ;  /* 0x00000003000085a7 */ /* 0x000ea400080010ff */
[----:B--2---:R-:W-:Y:S05]  /*b730*/  @!P0 BRA `(.L_x_141) ;  /* 0xfffffffc00f08947 */ /* 0x004fea000383ffff */
[----:B------:R-:W-:Y:S05]  /*b740*/  BRA `(.L_x_142) ;  /* 0xffffff6c00447947 */ /* 0x000fea000383ffff */
.L_x_38:
[----:B----4-:R-:W-:-:S07]  /*b750*/  MOV R0, UR5 ;  /* 0x0000000500007c02 */ /* 0x010fce0008000f00 */
.L_x_143:
[----:B-1----:R1:W2:Y:S02]  /*b760*/  SYNCS.PHASECHK.TRANS64.TRYWAIT P0, [R0+URZ], R3 ;  /* 0x00000003000075a7 */ /* 0x0022a400080011ff */
[----:B--2---:R-:W-:Y:S05]  /*b770*/  @!P0 NANOSLEEP.SYNCS 0x989680 ;  /* 0x009896800000895d */ /* 0x004fea0003900000 */
[----:B------:R-:W2:Y:S02]  /*b780*/  @!P0 SYNCS.PHASECHK.TRANS64 P0, [R0+URZ], R3 ;  /* 0x00000003000085a7 */ /* 0x000ea400080010ff */
[----:B--2---:R-:W-:Y:S05]  /*b790*/  @!P0 BRA `(.L_x_143) ;  /* 0xfffffffc00f08947 */ /* 0x004fea000383ffff */
[----:B------:R-:W-:Y:S05]  /*b7a0*/  BRA `(.L_x_144) ;  /* 0xffffff6c00507947 */ /* 0x000fea000383ffff */
.L_x_39:
[----:B----4-:R-:W-:-:S07]  /*b7b0*/  MOV R0, UR5 ;  /* 0x0000000500007c02 */ /* 0x010fce0008000f00 */
.L_x_145:
[----:B-1----:R1:W2:Y:S02]  /*b7c0*/  SYNCS.PHASECHK.TRANS64.TRYWAIT P0, [R0+URZ], R3 ;  /* 0x00000003000075a7 */ /* 0x0022a400080011ff */
[----:B--2---:R-:W-:Y:S05]  /*b7d0*/  @!P0 NANOSLEEP.SYNCS 0x989680 ;  /* 0x009896800000895d */ /* 0x004fea0003900000 */
[----:B------:R-:W2:Y:S02]  /*b7e0*/  @!P0 SYNCS.PHASECHK.TRANS64 P0, [R0+URZ], R3 ;  /* 0x00000003000085a7 */ /* 0x000ea400080010ff */
[----:B--2---:R-:W-:Y:S05]  /*b7f0*/  @!P0 BRA `(.L_x_145) ;  /* 0xfffffffc00f08947 */ /* 0x004fea000383ffff */
[----:B------:R-:W-:Y:S05]  /*b800*/  BRA `(.L_x_146) ;  /* 0xffffff6c005c7947 */ /* 0x000fea000383ffff */
.L_x_40:
[----:B----4-:R-:W-:-:S07]  /*b810*/  MOV R0, UR5 ;  /* 0x0000000500007c02 */ /* 0x010fce0008000f00 */
.L_x_147:
[----:B-1----:R1:W2:Y:S02]  /*b820*/  SYNCS.PHASECHK.TRANS64.TRYWAIT P0, [R0+URZ], R3 ;  /* 0x00000003000075a7 */ /* 0x0022a400080011ff */
[----:B--2---:R-:W-:Y:S05]  /*b830*/  @!P0 NANOSLEEP.SYNCS 0x989680 ;  /* 0x009896800000895d */ /* 0x004fea0003900000 */
[----:B------:R-:W2:Y:S02]  /*b840*/  @!P0 SYNCS.PHASECHK.TRANS64 P0, [R0+URZ], R3 ;  /* 0x00000003000085a7 */ /* 0x000ea400080010ff */
[----:B--2---:R-:W-:Y:S05]  /*b850*/  @!P0 BRA `(.L_x_147) ;  /* 0xfffffffc00f08947 */ /* 0x004fea000383ffff */
[----:B------:R-:W-:Y:S05]  /*b860*/  BRA `(.L_x_148) ;  /* 0xffffff6c00687947 */ /* 0x000fea000383ffff */
.L_x_41:
[----:B----4-:R-:W-:-:S07]  /*b870*/  MOV R0, UR5 ;  /* 0x0000000500007c02 */ /* 0x010fce0008000f00 */
.L_x_149:
[----:B-1----:R1:W2:Y:S02]  /*b880*/  SYNCS.PHASECHK.TRANS64.TRYWAIT P0, [R0+URZ], R3 ;  /* 0x00000003000075a7 */ /* 0x0022a400080011ff */
[----:B--2---:R-:W-:Y:S05]  /*b890*/  @!P0 NANOSLEEP.SYNCS 0x989680 ;  /* 0x009896800000895d */ /* 0x004fea0003900000 */
[----:B------:R-:W2:Y:S02]  /*b8a0*/  @!P0 SYNCS.PHASECHK.TRANS64 P0, [R0+URZ], R3 ;  /* 0x00000003000085a7 */ /* 0x000ea400080010ff */
[----:B--2---:R-:W-:Y:S05]  /*b8b0*/  @!P0 BRA `(.L_x_149) ;  /* 0xfffffffc00f08947 */ /* 0x004fea000383ffff */
[----:B------:R-:W-:Y:S05]  /*b8c0*/  BRA `(.L_x_150) ;  /* 0xffffff6c00747947 */ /* 0x000fea000383ffff */
.L_x_42:
[----:B----4-:R-:W-:-:S07]  /*b8d0*/  MOV R0, UR5 ;  /* 0x0000000500007c02 */ /* 0x010fce0008000f00 */
.L_x_151:
[----:B-1----:R1:W2:Y:S02]  /*b8e0*/  SYNCS.PHASECHK.TRANS64.TRYWAIT P0, [R0+URZ], R3 ;  /* 0x00000003000075a7 */ /* 0x0022a400080011ff */
[----:B--2---:R-:W-:Y:S05]  /*b8f0*/  @!P0 NANOSLEEP.SYNCS 0x989680 ;  /* 0x009896800000895d */ /* 0x004fea0003900000 */
[----:B------:R-:W2:Y:S02]  /*b900*/  @!P0 SYNCS.PHASECHK.TRANS64 P0, [R0+URZ], R3 ;  /* 0x00000003000085a7 */ /* 0x000ea400080010ff */
[----:B--2---:R-:W-:Y:S05]  /*b910*/  @!P0 BRA `(.L_x_151) ;  /* 0xfffffffc00f08947 */ /* 0x004fea000383ffff */
[----:B------:R-:W-:Y:S05]  /*b920*/  BRA `(.L_x_152) ;  /* 0xffffff6c00807947 */ /* 0x000fea000383ffff */
.L_x_43:
[----:B----4-:R-:W-:-:S07]  /*b930*/  MOV R0, UR5 ;  /* 0x0000000500007c02 */ /* 0x010fce0008000f00 */
.L_x_153:
[----:B-1----:R1:W2:Y:S02]  /*b940*/  SYNCS.PHASECHK.TRANS64.TRYWAIT P0, [R0+URZ], R3 ;  /* 0x00000003000075a7 */ /* 0x0022a400080011ff */
[----:B--2---:R-:W-:Y:S05]  /*b950*/  @!P0 NANOSLEEP.SYNCS 0x989680 ;  /* 0x009896800000895d */ /* 0x004fea0003900000 */
[----:B------:R-:W2:Y:S02]  /*b960*/  @!P0 SYNCS.PHASECHK.TRANS64 P0, [R0+URZ], R3 ;  /* 0x00000003000085a7 */ /* 0x000ea400080010ff */
[----:B--2---:R-:W-:Y:S05]  /*b970*/  @!P0 BRA `(.L_x_153) ;  /* 0xfffffffc00f08947 */ /* 0x004fea000383ffff */
[----:B------:R-:W-:Y:S05]  /*b980*/  BRA `(.L_x_154) ;  /* 0xffffff6c008c7947 */ /* 0x000fea000383ffff */
.L_x_44:
[----:B----4-:R-:W-:-:S07]  /*b990*/  MOV R0, UR5 ;  /* 0x0000000500007c02 */ /* 0x010fce0008000f00 */
.L_x_155:
[----:B-1----:R1:W2:Y:S02]  /*b9a0*/  SYNCS.PHASECHK.TRANS64.TRYWAIT P0, [R0+URZ], R3 ;  /* 0x00000003000075a7 */ /* 0x0022a400080011ff */
[----:B--2---:R-:W-:Y:S05]  /*b9b0*/  @!P0 NANOSLEEP.SYNCS 0x989680 ;  /* 0x009896800000895d */ /* 0x004fea0003900000 */
[----:B------:R-:W2:Y:S02]  /*b9c0*/  @!P0 SYNCS.PHASECHK.TRANS64 P0, [R0+URZ], R3 ;  /* 0x00000003000085a7 */ /* 0x000ea400080010ff */
[----:B--2---:R-:W-:Y:S05]  /*b9d0*/  @!P0 BRA `(.L_x_155) ;  /* 0xfffffffc00f08947 */ /* 0x004fea000383ffff */
[----:B------:R-:W-:Y:S05]  /*b9e0*/  BRA `(.L_x_156) ;  /* 0xffffff6c00987947 */ /* 0x000fea000383ffff */
.L_x_45:
[----:B----4-:R-:W-:-:S07]  /*b9f0*/  MOV R0, UR5 ;  /* 0x0000000500007c02 */ /* 0x010fce0008000f00 */
.L_x_157:
[----:B-1----:R1:W2:Y:S02]  /*ba00*/  SYNCS.PHASECHK.TRANS64.TRYWAIT P0, [R0+URZ], R3 ;  /* 0x00000003000075a7 */ /* 0x0022a400080011ff */
[----:B--2---:R-:W-:Y:S05]  /*ba10*/  @!P0 NANOSLEEP.SYNCS 0x989680 ;  /* 0x009896800000895d */ /* 0x004fea0003900000 */
[----:B------:R-:W2:Y:S02]  /*ba20*/  @!P0 SYNCS.PHASECHK.TRANS64 P0, [R0+URZ], R3 ;  /* 0x00000003000085a7 */ /* 0x000ea400080010ff */
[----:B--2---:R-:W-:Y:S05]  /*ba30*/  @!P0 BRA `(.L_x_157) ;  /* 0xfffffffc00f08947 */ /* 0x004fea000383ffff */
[----:B------:R-:W-:Y:S05]  /*ba40*/  BRA `(.L_x_158) ;  /* 0xffffff6c00a47947 */ /* 0x000fea000383ffff */
.L_x_46:
[----:B----4-:R-:W-:-:S07]  /*ba50*/  MOV R0, UR5 ;  /* 0x0000000500007c02 */ /* 0x010fce0008000f00 */
.L_x_159:
[----:B-1----:R1:W2:Y:S02]  /*ba60*/  SYNCS.PHASECHK.TRANS64.TRYWAIT P0, [R0+URZ], R3 ;  /* 0x00000003000075a7 */ /* 0x0022a400080011ff */
[----:B--2---:R-:W-:Y:S05]  /*ba70*/  @!P0 NANOSLEEP.SYNCS 0x989680 ;  /* 0x009896800000895d */ /* 0x004fea0003900000 */
[----:B------:R-:W2:Y:S02]  /*ba80*/  @!P0 SYNCS.PHASECHK.TRANS64 P0, [R0+URZ], R3 ;  /* 0x00000003000085a7 */ /* 0x000ea400080010ff */
[----:B--2---:R-:W-:Y:S05]  /*ba90*/  @!P0 BRA `(.L_x_159) ;  /* 0xfffffffc00f08947 */ /* 0x004fea000383ffff */
[----:B------:R-:W-:Y:S05]  /*baa0*/  BRA `(.L_x_160) ;  /* 0xffffff6c00b07947 */ /* 0x000fea000383ffff */
.L_x_47:
[----:B----4-:R-:W-:-:S07]  /*bab0*/  MOV R0, UR5 ;  /* 0x0000000500007c02 */ /* 0x010fce0008000f00 */
.L_x_161:
[----:B-1----:R1:W2:Y:S02]  /*bac0*/  SYNCS.PHASECHK.TRANS64.TRYWAIT P0, [R0+URZ], R3 ;  /* 0x00000003000075a7 */ /* 0x0022a400080011ff */
[----:B--2---:R-:W-:Y:S05]  /*bad0*/  @!P0 NANOSLEEP.SYNCS 0x989680 ;  /* 0x009896800000895d */ /* 0x004fea0003900000 */
[----:B------:R-:W2:Y:S02]  /*bae0*/  @!P0 SYNCS.PHASECHK.TRANS64 P0, [R0+URZ], R3 ;  /* 0x00000003000085a7 */ /* 0x000ea400080010ff */
[----:B--2---:R-:W-:Y:S05]  /*baf0*/  @!P0 BRA `(.L_x_161) ;  /* 0xfffffffc00f08947 */ /* 0x004fea000383ffff */
[----:B------:R-:W-:Y:S05]  /*bb00*/  BRA `(.L_x_162) ;  /* 0xffffff6c00bc7947 */ /* 0x000fea000383ffff */
.L_x_48:
[----:B----4-:R-:W-:-:S07]  /*bb10*/  MOV R0, UR5 ;  /* 0x0000000500007c02 */ /* 0x010fce0008000f00 */
.L_x_163:
[----:B-1----:R1:W2:Y:S02]  /*bb20*/  SYNCS.PHASECHK.TRANS64.TRYWAIT P0, [R0+URZ], R3 ;  /* 0x00000003000075a7 */ /* 0x0022a400080011ff */
[----:B--2---:R-:W-:Y:S05]  /*bb30*/  @!P0 NANOSLEEP.SYNCS 0x989680 ;  /* 0x009896800000895d */ /* 0x004fea0003900000 */
[----:B------:R-:W2:Y:S02]  /*bb40*/  @!P0 SYNCS.PHASECHK.TRANS64 P0, [R0+URZ], R3 ;  /* 0x00000003000085a7 */ /* 0x000ea400080010ff */
[----:B--2---:R-:W-:Y:S05]  /*bb50*/  @!P0 BRA `(.L_x_163) ;  /* 0xfffffffc00f08947 */ /* 0x004fea000383ffff */
[----:B------:R-:W-:Y:S05]  /*bb60*/  BRA `(.L_x_164) ;  /* 0xffffff6c00c87947 */ /* 0x000fea000383ffff */
.L_x_49:
[----:B----4-:R-:W-:-:S07]  /*bb70*/  MOV R0, UR5 ;  /* 0x0000000500007c02 */ /* 0x010fce0008000f00 */
.L_x_165:
[----:B-1----:R1:W2:Y:S02]  /*bb80*/  SYNCS.PHASECHK.TRANS64.TRYWAIT P0, [R0+URZ], R3 ;  /* 0x00000003000075a7 */ /* 0x0022a400080011ff */
[----:B--2---:R-:W-:Y:S05]  /*bb90*/  @!P0 NANOSLEEP.SYNCS 0x989680 ;  /* 0x009896800000895d */ /* 0x004fea0003900000 */
[----:B------:R-:W2:Y:S02]  /*bba0*/  @!P0 SYNCS.PHASECHK.TRANS64 P0, [R0+URZ], R3 ;  /* 0x00000003000085a7 */ /* 0x000ea400080010ff */
[----:B--2---:R-:W-:Y:S05]  /*bbb0*/  @!P0 BRA `(.L_x_165) ;  /* 0xfffffffc00f08947 */ /* 0x004fea000383ffff */
[----:B------:R-:W-:Y:S05]  /*bbc0*/  BRA `(.L_x_166) ;  /* 0xffffff6c00d47947 */ /* 0x000fea000383ffff */
.L_x_52:
[----:B-1----:R1:W2:Y:S02]  /*bbd0*/  SYNCS.PHASECHK.TRANS64.TRYWAIT P0, [R0+URZ+0x170], R5 ;  /* 0x00017005000075a7 */ /* 0x0022a400080011ff */
[----:B--2---:R-:W-:Y:S05]  /*bbe0*/  @!P0 NANOSLEEP.SYNCS 0x989680 ;  /* 0x009896800000895d */ /* 0x004fea0003900000 */
[----:B------:R-:W2:Y:S02]  /*bbf0*/  @!P0 SYNCS.PHASECHK.TRANS64 P0, [R0+URZ+0x170], R5 ;  /* 0x00017005000085a7 */ /* 0x000ea400080010ff */
[----:B--2---:R-:W-:Y:S05]  /*bc00*/  @!P0 BRA `(.L_x_52) ;  /* 0xfffffffc00f08947 */ /* 0x004fea000383ffff */
[----:B------:R-:W-:Y:S05]  /*bc10*/  BRA `(.L_x_167) ;  /* 0xffffff7000307947 */ /* 0x000fea000383ffff */
.L_x_53:
[----:B------:R-:W-:-:S07]  /*bc20*/  MOV R0, UR5 ;  /* 0x0000000500007c02 */ /* 0x000fce0008000f00 */
.L_x_168:
[----:B-1----:R1:W2:Y:S02]  /*bc30*/  SYNCS.PHASECHK.TRANS64.TRYWAIT P0, [R0+URZ+0x140], R5 ;  /* 0x00014005000075a7 */ /* 0x0022a400080011ff */
[----:B--2---:R-:W-:Y:S05]  /*bc40*/  @!P0 NANOSLEEP.SYNCS 0x989680 ;  /* 0x009896800000895d */ /* 0x004fea0003900000 */
[----:B------:R-:W2:Y:S02]  /*bc50*/  @!P0 SYNCS.PHASECHK.TRANS64 P0, [R0+URZ+0x140], R5 ;  /* 0x00014005000085a7 */ /* 0x000ea400080010ff */
[----:B--2---:R-:W-:Y:S05]  /*bc60*/  @!P0 BRA `(.L_x_168) ;  /* 0xfffffffc00f08947 */ /* 0x004fea000383ffff */
[----:B------:R-:W-:Y:S05]  /*bc70*/  BRA `(.L_x_169) ;  /* 0xffffff7000407947 */ /* 0x000fea000383ffff */
.L_x_54:
[----:B-1----:R1:W2:Y:S02]  /*bc80*/  SYNCS.PHASECHK.TRANS64.TRYWAIT P1, [R0+URZ+0x130], R5 ;  /* 0x00013005000075a7 */ /* 0x0022a400080211ff */
[----:B--2---:R-:W-:Y:S05]  /*bc90*/  @!P1 NANOSLEEP.SYNCS 0x989680 ;  /* 0x009896800000995d */ /* 0x004fea0003900000 */
[----:B------:R-:W2:Y:S02]  /*bca0*/  @!P1 SYNCS.PHASECHK.TRANS64 P1, [R0+URZ+0x130], R5 ;  /* 0x00013005000095a7 */ /* 0x000ea400080210ff */
[----:B--2---:R-:W-:Y:S05]  /*bcb0*/  @!P1 BRA `(.L_x_54) ;  /* 0xfffffffc00f09947 */ /* 0x004fea000383ffff */
[----:B------:R-:W-:Y:S05]  /*bcc0*/  BRA `(.L_x_170) ;  /* 0xffffff7000707947 */ /* 0x000fea000383ffff */
.L_x_57:
[----:B------:R-:W-:-:S07]  /*bcd0*/  MOV R0, UR5 ;  /* 0x0000000500007c02 */ /* 0x000fce0008000f00 */
.L_x_171:
[----:B-1----:R1:W2:Y:S02]  /*bce0*/  SYNCS.PHASECHK.TRANS64.TRYWAIT P0, [R0+URZ+0x140], R3 ;  /* 0x00014003000075a7 */ /* 0x0022a400080011ff */
[----:B--2---:R-:W-:Y:S05]  /*bcf0*/  @!P0 NANOSLEEP.SYNCS 0x989680 ;  /* 0x009896800000895d */ /* 0x004fea0003900000 */
[----:B------:R-:W2:Y:S02]  /*bd00*/  @!P0 SYNCS.PHASECHK.TRANS64 P0, [R0+URZ+0x140], R3 ;  /* 0x00014003000085a7 */ /* 0x000ea400080010ff */
[----:B--2---:R-:W-:Y:S05]  /*bd10*/  @!P0 BRA `(.L_x_171) ;  /* 0xfffffffc00f08947 */ /* 0x004fea000383ffff */
[----:B------:R-:W-:Y:S05]  /*bd20*/  BRA `(.L_x_56) ;  /* 0xffffff7000c47947 */ /* 0x000fea000383ffff */
.L_x_64:
[----:B-1----:R1:W2:Y:S02]  /*bd30*/  SYNCS.PHASECHK.TRANS64.TRYWAIT P1, [R0+URZ+0x130], R5 ;  /* 0x00013005000075a7 */ /* 0x0022a400080211ff */
[----:B--2---:R-:W-:Y:S05]  /*bd40*/  @!P1 NANOSLEEP.SYNCS 0x989680 ;  /* 0x009896800000995d */ /* 0x004fea0003900000 */
[----:B------:R-:W2:Y:S02]  /*bd50*/  @!P1 SYNCS.PHASECHK.TRANS64 P1, [R0+URZ+0x130], R5 ;  /* 0x00013005000095a7 */ /* 0x000ea400080210ff */
[----:B--2---:R-:W-:Y:S05]  /*bd60*/  @!P1 BRA `(.L_x_64) ;  /* 0xfffffffc00f09947 */ /* 0x004fea000383ffff */
[----:B------:R-:W-:Y:S05]  /*bd70*/  BRA `(.L_x_172) ;  /* 0xffffff7800187947 */ /* 0x000fea000383ffff */
.L_x_65:
[----:B------:R-:W-:-:S07]  /*bd80*/  MOV R3, UR9 ;  /* 0x0000000900037c02 */ /* 0x000fce0008000f00 */
.L_x_173:
[----:B-1----:R1:W2:Y:S02]  /*bd90*/  SYNCS.PHASECHK.TRANS64.TRYWAIT P0, [R3+URZ+0x160], R0 ;  /* 0x00016000030075a7 */ /* 0x0022a400080011ff */
[----:B--2---:R-:W-:Y:S05]  /*bda0*/  @!P0 NANOSLEEP.SYNCS 0x989680 ;  /* 0x009896800000895d */ /* 0x004fea0003900000 */
[----:B------:R-:W2:Y:S02]  /*bdb0*/  @!P0 SYNCS.PHASECHK.TRANS64 P0, [R3+URZ+0x160], R0 ;  /* 0x00016000030085a7 */ /* 0x000ea400080010ff */
[----:B--2---:R-:W-:Y:S05]  /*bdc0*/  @!P0 BRA `(.L_x_173) ;  /* 0xfffffffc00f08947 */ /* 0x004fea000383ffff */
[----:B------:R-:W-:Y:S05]  /*bdd0*/  BRA `(.L_x_174) ;  /* 0xffffff78004c7947 */ /* 0x000fea000383ffff */
.L_x_68:
[----:B------:R-:W-:Y:S07]  /*bde0*/  MOV R0, UR7 ;  /* 0x0000000700007c02 */ /* 0x000fee0008000f00 */
.L_x_175:
[----:B-1----:R1:W2:Y:S02]  /*bdf0*/  SYNCS.PHASECHK.TRANS64.TRYWAIT P0, [R0+URZ], R3 ;  /* 0x00000003000075a7 */ /* 0x0022a400080011ff */
[----:B--2---:R-:W-:Y:S05]  /*be00*/  @!P0 NANOSLEEP.SYNCS 0x989680 ;  /* 0x009896800000895d */ /* 0x004fea0003900000 */
[----:B------:R-:W2:Y:S02]  /*be10*/  @!P0 SYNCS.PHASECHK.TRANS64 P0, [R0+URZ], R3 ;  /* 0x00000003000085a7 */ /* 0x000ea400080010ff */
[----:B--2---:R-:W-:Y:S05]  /*be20*/  @!P0 BRA `(.L_x_175) ;  /* 0xfffffffc00f08947 */ /* 0x004fea000383ffff */
[----:B------:R-:W-:Y:S05]  /*be30*/  BRA `(.L_x_67) ;  /* 0xffffff78006c7947 */ /* 0x000fea000383ffff */
.L_x_71:
[----:B------:R-:W-:-:S07]  /*be40*/  MOV R0, UR5 ;  /* 0x0000000500007c02 */ /* 0x000fce0008000f00 */
.L_x_176:
[----:B--2---:R2:W3:Y:S02]  /*be50*/  SYNCS.PHASECHK.TRANS64.TRYWAIT P0, [R0+URZ], R3 ;  /* 0x00000003000075a7 */ /* 0x0044e400080011ff */
[----:B---3--:R-:W-:Y:S05]  /*be60*/  @!P0 NANOSLEEP.SYNCS 0x989680 ;  /* 0x009896800000895d */ /* 0x008fea0003900000 */
[----:B------:R-:W3:Y:S02]  /*be70*/  @!P0 SYNCS.PHASECHK.TRANS64 P0, [R0+URZ], R3 ;  /* 0x00000003000085a7 */ /* 0x000ee400080010ff */
[----:B---3--:R-:W-:Y:S05]  /*be80*/  @!P0 BRA `(.L_x_176) ;  /* 0xfffffffc00f08947 */ /* 0x008fea000383ffff */
[----:B------:R-:W-:Y:S05]  /*be90*/  BRA `(.L_x_177) ;  /* 0xffffff7c00107947 */ /* 0x000fea000383ffff */
.L_x_72:
[----:B------:R-:W-:-:S07]  /*bea0*/  MOV R0, UR7 ;  /* 0x0000000700007c02 */ /* 0x000fce0008000f00 */
.L_x_178:
[----:B--2---:R2:W3:Y:S02]  /*beb0*/  SYNCS.PHASECHK.TRANS64.TRYWAIT P0, [R0+URZ], R3 ;  /* 0x00000003000075a7 */ /* 0x0044e400080011ff */
[----:B---3--:R-:W-:Y:S05]  /*bec0*/  @!P0 NANOSLEEP.SYNCS 0x989680 ;  /* 0x009896800000895d */ /* 0x008fea0003900000 */
[----:B------:R-:W3:Y:S02]  /*bed0*/  @!P0 SYNCS.PHASECHK.TRANS64 P0, [R0+URZ], R3 ;  /* 0x00000003000085a7 */ /* 0x000ee400080010ff */
[----:B---3--:R-:W-:Y:S05]  /*bee0*/  @!P0 BRA `(.L_x_178) ;  /* 0xfffffffc00f08947 */ /* 0x008fea000383ffff */
[----:B------:R-:W-:Y:S05]  /*bef0*/  BRA `(.L_x_179) ;  /* 0xffffff7c001c7947 */ /* 0x000fea000383ffff */
.L_x_77:
[----:B--2---:R2:W3:Y:S02]  /*bf00*/  SYNCS.PHASECHK.TRANS64.TRYWAIT P0, [R0+URZ+0x130], R3 ;  /* 0x00013003000075a7 */ /* 0x0044e400080011ff */
[----:B---3--:R-:W-:Y:S05]  /*bf10*/  @!P0 NANOSLEEP.SYNCS 0x989680 ;  /* 0x009896800000895d */ /* 0x008fea0003900000 */
[----:B------:R-:W3:Y:S02]  /*bf20*/  @!P0 SYNCS.PHASECHK.TRANS64 P0, [R0+URZ+0x130], R3 ;  /* 0x00013003000085a7 */ /* 0x000ee400080010ff */
[----:B---3--:R-:W-:Y:S05]  /*bf30*/  @!P0 BRA `(.L_x_77) ;  /* 0xfffffffc00f08947 */ /* 0x008fea000383ffff */
[----:B------:R-:W-:Y:S05]  /*bf40*/  BRA `(.L_x_180) ;  /* 0xffffff8000287947 */ /* 0x000fea000383ffff */
.L_x_80:
[----:B------:R-:W-:Y:S07]  /*bf50*/  MOV R0, UR7 ;  /* 0x0000000700007c02 */ /* 0x000fee0008000f00 */
.L_x_181:
[----:B--2---:R2:W3:Y:S02]  /*bf60*/  SYNCS.PHASECHK.TRANS64.TRYWAIT P0, [R0+URZ+0x128], R3 ;  /* 0x00012803000075a7 */ /* 0x0044e400080011ff */
[----:B---3--:R-:W-:Y:S05]  /*bf70*/  @!P0 NANOSLEEP.SYNCS 0x989680 ;  /* 0x009896800000895d */ /* 0x008fea0003900000 */
[----:B------:R-:W3:Y:S02]  /*bf80*/  @!P0 SYNCS.PHASECHK.TRANS64 P0, [R0+URZ+0x128], R3 ;  /* 0x00012803000085a7 */ /* 0x000ee400080010ff */
[----:B---3--:R-:W-:Y:S05]  /*bf90*/  @!P0 BRA `(.L_x_181) ;  /* 0xfffffffc00f08947 */ /* 0x008fea000383ffff */
[----:B------:R-:W-:Y:S05]  /*bfa0*/  BRA `(.L_x_79) ;  /* 0xffffff8400087947 */ /* 0x000fea000383ffff */
.L_x_83:
[----:B------:R-:W-:Y:S07]  /*bfb0*/  MOV R3, UR7 ;  /* 0x0000000700037c02 */ /* 0x000fee0008000f00 */
.L_x_182:
[----:B-1----:R1:W2:Y:S02]  /*bfc0*/  SYNCS.PHASECHK.TRANS64.TRYWAIT P0, [R3+URZ+0x100], R12 ;  /* 0x0001000c030075a7 */ /* 0x0022a400080011ff */
[----:B--2---:R-:W-:Y:S05]  /*bfd0*/  @!P0 NANOSLEEP.SYNCS 0x989680 ;  /* 0x009896800000895d */ /* 0x004fea0003900000 */
[----:B------:R-:W2:Y:S02]  /*bfe0*/  @!P0 SYNCS.PHASECHK.TRANS64 P0, [R3+URZ+0x100], R12 ;  /* 0x0001000c030085a7 */ /* 0x000ea400080010ff */
[----:B--2---:R-:W-:Y:S05]  /*bff0*/  @!P0 BRA `(.L_x_182) ;  /* 0xfffffffc00f08947 */ /* 0x004fea000383ffff */
[----:B------:R-:W-:Y:S05]  /*c000*/  BRA `(.L_x_183) ;  /* 0xffffff8400807947 */ /* 0x000fea000383ffff */
.L_x_84:
[----:B-1----:R-:W-:Y:S07]  /*c010*/  MOV R3, UR7 ;  /* 0x0000000700037c02 */ /* 0x002fee0008000f00 */
.L_x_184:
[----:B-1----:R1:W2:Y:S02]  /*c020*/  SYNCS.PHASECHK.TRANS64.TRYWAIT P0, [R3+URZ+0x108], R12 ;  /* 0x0001080c030075a7 */ /* 0x0022a400080011ff */
[----:B--2---:R-:W-:Y:S05]  /*c030*/  @!P0 NANOSLEEP.SYNCS 0x989680 ;  /* 0x009896800000895d */ /* 0x004fea0003900000 */
[----:B------:R-:W2:Y:S02]  /*c040*/  @!P0 SYNCS.PHASECHK.TRANS64 P0, [R3+URZ+0x108], R12 ;  /* 0x0001080c030085a7 */ /* 0x000ea400080010ff */
[----:B--2---:R-:W-:Y:S05]  /*c050*/  @!P0 BRA `(.L_x_184) ;  /* 0xfffffffc00f08947 */ /* 0x004fea000383ffff */
[----:B------:R-:W-:Y:S05]  /*c060*/  BRA `(.L_x_185) ;  /* 0xffffff8400bc7947 */ /* 0x000fea000383ffff */
.L_x_85:
[----:B-1----:R-:W-:Y:S07]  /*c070*/  MOV R3, UR7 ;  /* 0x0000000700037c02 */ /* 0x002fee0008000f00 */
.L_x_186:
[----:B-1----:R1:W2:Y:S02]  /*c080*/  SYNCS.PHASECHK.TRANS64.TRYWAIT P0, [R3+URZ+0x110], R12 ;  /* 0x0001100c030075a7 */ /* 0x0022a400080011ff */
[----:B--2---:R-:W-:Y:S05]  /*c090*/  @!P0 NANOSLEEP.SYNCS 0x989680 ;  /* 0x009896800000895d */ /* 0x004fea0003900000 */
[----:B------:R-:W2:Y:S02]  /*c0a0*/  @!P0 SYNCS.PHASECHK.TRANS64 P0, [R3+URZ+0x110], R12 ;  /* 0x0001100c030085a7 */ /* 0x000ea400080010ff */
[----:B--2---:R-:W-:Y:S05]  /*c0b0*/  @!P0 BRA `(.L_x_186) ;  /* 0xfffffffc00f08947 */ /* 0x004fea000383ffff */
[----:B------:R-:W-:Y:S05]  /*c0c0*/  BRA `(.L_x_187) ;  /* 0xffffff8800047947 */ /* 0x000fea000383ffff */
.L_x_86:
[----:B------:R-:W-:Y:S07]  /*c0d0*/  MOV R3, UR7 ;  /* 0x0000000700037c02 */ /* 0x000fee0008000f00 */
.L_x_188:
[----:B-1----:R1:W2:Y:S02]  /*c0e0*/  SYNCS.PHASECHK.TRANS64.TRYWAIT P0, [R3+URZ+0x118], R12 ;  /* 0x0001180c030075a7 */ /* 0x0022a400080011ff */
[----:B--2---:R-:W-:Y:S05]  /*c0f0*/  @!P0 NANOSLEEP.SYNCS 0x989680 ;  /* 0x009896800000895d */ /* 0x004fea0003900000 */
[----:B------:R-:W2:Y:S02]  /*c100*/  @!P0 SYNCS.PHASECHK.TRANS64 P0, [R3+URZ+0x118], R12 ;  /* 0x0001180c030085a7 */ /* 0x000ea400080010ff */
[----:B--2---:R-:W-:Y:S05]  /*c110*/  @!P0 BRA `(.L_x_188) ;  /* 0xfffffffc00f08947 */ /* 0x004fea000383ffff */
[----:B------:R-:W-:Y:S05]  /*c120*/  BRA `(.L_x_189) ;  /* 0xffffff88008c7947 */ /* 0x000fea000383ffff */
.L_x_88:
[----:B------:R-:W-:-:S07]  /*c130*/  MOV R0, UR7 ;  /* 0x0000000700007c02 */ /* 0x000fce0008000f00 */
.L_x_190:
[----:B-1----:R1:W3:Y:S02]  /*c140*/  SYNCS.PHASECHK.TRANS64.TRYWAIT P0, [R0+URZ+0x100], R3 ;  /* 0x00010003000075a7 */ /* 0x0022e400080011ff */
[----:B---3--:R-:W-:Y:S05]  /*c150*/  @!P0 NANOSLEEP.SYNCS 0x989680 ;  /* 0x009896800000895d */ /* 0x008fea0003900000 */
[----:B------:R-:W3:Y:S02]  /*c160*/  @!P0 SYNCS.PHASECHK.TRANS64 P0, [R0+URZ+0x100], R3 ;  /* 0x00010003000085a7 */ /* 0x000ee400080010ff */
[----:B---3--:R-:W-:Y:S05]  /*c170*/  @!P0 BRA `(.L_x_190) ;  /* 0xfffffffc00f08947 */ /* 0x008fea000383ffff */
[----:B------:R-:W-:Y:S05]  /*c180*/  BRA `(.L_x_191) ;  /* 0xffffff8800fc7947 */ /* 0x000fea000383ffff */
.L_x_89:
[----:B-1----:R-:W-:-:S07]  /*c190*/  MOV R0, UR7 ;  /* 0x0000000700007c02 */ /* 0x002fce0008000f00 */
.L_x_192:
[----:B-1----:R1:W3:Y:S02]  /*c1a0*/  SYNCS.PHASECHK.TRANS64.TRYWAIT P0, [R0+URZ+0x108], R3 ;  /* 0x00010803000075a7 */ /* 0x0022e400080011ff */
[----:B---3--:R-:W-:Y:S05]  /*c1b0*/  @!P0 NANOSLEEP.SYNCS 0x989680 ;  /* 0x009896800000895d */ /* 0x008fea0003900000 */
[----:B------:R-:W3:Y:S02]  /*c1c0*/  @!P0 SYNCS.PHASECHK.TRANS64 P0, [R0+URZ+0x108], R3 ;  /* 0x00010803000085a7 */ /* 0x000ee400080010ff */
[----:B---3--:R-:W-:Y:S05]  /*c1d0*/  @!P0 BRA `(.L_x_192) ;  /* 0xfffffffc00f08947 */ /* 0x008fea000383ffff */
[----:B------:R-:W-:Y:S05]  /*c1e0*/  BRA `(.L_x_193) ;  /* 0xffffff8800ec7947 */ /* 0x000fea000383ffff */
.L_x_90:
[----:B-1----:R-:W-:-:S07]  /*c1f0*/  MOV R0, UR7 ;  /* 0x0000000700007c02 */ /* 0x002fce0008000f00 */
.L_x_194:
[----:B-1----:R1:W3:Y:S02]  /*c200*/  SYNCS.PHASECHK.TRANS64.TRYWAIT P0, [R0+URZ+0x110], R3 ;  /* 0x00011003000075a7 */ /* 0x0022e400080011ff */
[----:B---3--:R-:W-:Y:S05]  /*c210*/  @!P0 NANOSLEEP.SYNCS 0x989680 ;  /* 0x009896800000895d */ /* 0x008fea0003900000 */
[----:B------:R-:W3:Y:S02]  /*c220*/  @!P0 SYNCS.PHASECHK.TRANS64 P0, [R0+URZ+0x110], R3 ;  /* 0x00011003000085a7 */ /* 0x000ee400080010ff */
[----:B---3--:R-:W-:Y:S05]  /*c230*/  @!P0 BRA `(.L_x_194) ;  /* 0xfffffffc00f08947 */ /* 0x008fea000383ffff */
[----:B------:R-:W-:Y:S05]  /*c240*/  BRA `(.L_x_195) ;  /* 0xffffff8800dc7947 */ /* 0x000fea000383ffff */
.L_x_92:
[----:B--2---:R2:W4:Y:S02]  /*c250*/  SYNCS.PHASECHK.TRANS64.TRYWAIT P0, [R0+URZ+0x130], R3 ;  /* 0x00013003000075a7 */ /* 0x00452400080011ff */
[----:B----4-:R-:W-:Y:S05]  /*c260*/  @!P0 NANOSLEEP.SYNCS 0x989680 ;  /* 0x009896800000895d */ /* 0x010fea0003900000 */
[----:B------:R-:W4:Y:S02]  /*c270*/  @!P0 SYNCS.PHASECHK.TRANS64 P0, [R0+URZ+0x130], R3 ;  /* 0x00013003000085a7 */ /* 0x000f2400080010ff */
[----:B----4-:R-:W-:Y:S05]  /*c280*/  @!P0 BRA `(.L_x_92) ;  /* 0xfffffffc00f08947 */ /* 0x010fea000383ffff */
[----:B------:R-:W-:Y:S05]  /*c290*/  BRA `(.L_x_196) ;  /* 0xffffff8c00a47947 */ /* 0x000fea000383ffff */
.L_x_103:
[----:B-1----:R1:W3:Y:S02]  /*c2a0*/  SYNCS.PHASECHK.TRANS64.TRYWAIT P1, [R3+URZ+0xe0], R0 ;  /* 0x0000e000030075a7 */ /* 0x0022e400080211ff */
[----:B---3--:R-:W-:Y:S05]  /*c2b0*/  @!P1 NANOSLEEP.SYNCS 0x989680 ;  /* 0x009896800000995d */ /* 0x008fea0003900000 */
[----:B------:R-:W3:Y:S02]  /*c2c0*/  @!P1 SYNCS.PHASECHK.TRANS64 P1, [R3+URZ+0xe0], R0 ;  /* 0x0000e000030095a7 */ /* 0x000ee400080210ff */
[----:B---3--:R-:W-:Y:S05]  /*c2d0*/  @!P1 BRA `(.L_x_103) ;  /* 0xfffffffc00f09947 */ /* 0x008fea000383ffff */
[----:B------:R-:W-:Y:S05]  /*c2e0*/  BRA `(.L_x_102) ;  /* 0xffffff9800c87947 */ /* 0x000fea000383ffff */
.L_x_105:
[----:B-1----:R1:W4:Y:S02]  /*c2f0*/  SYNCS.PHASECHK.TRANS64.TRYWAIT P0, [R193+URZ+0x150], R2 ;  /* 0x00015002c10075a7 */ /* 0x00232400080011ff */
[----:B----4-:R-:W-:Y:S05]  /*c300*/  @!P0 NANOSLEEP.SYNCS 0x989680 ;  /* 0x009896800000895d */ /* 0x010fea0003900000 */
[----:B------:R-:W4:Y:S02]  /*c310*/  @!P0 SYNCS.PHASECHK.TRANS64 P0, [R193+URZ+0x150], R2 ;  /* 0x00015002c10085a7 */ /* 0x000f2400080010ff */
[----:B----4-:R-:W-:Y:S05]  /*c320*/  @!P0 BRA `(.L_x_105) ;  /* 0xfffffffc00f08947 */ /* 0x010fea000383ffff */
[----:B------:R-:W-:Y:S05]  /*c330*/  BRA `(.L_x_104) ;  /* 0xffffff9c00247947 */ /* 0x000fea000383ffff */
.L_x_114:
[----:B--2---:R2:W3:Y:S02]  /*c340*/  SYNCS.PHASECHK.TRANS64.TRYWAIT P0, [R204+URZ+0xe0], R3 ;  /* 0x0000e003cc0075a7 */ /* 0x0044e400080011ff */
[----:B---3--:R-:W-:Y:S05]  /*c350*/  @!P0 NANOSLEEP.SYNCS 0x989680 ;  /* 0x009896800000895d */ /* 0x008fea0003900000 */
[----:B------:R-:W3:Y:S02]  /*c360*/  @!P0 SYNCS.PHASECHK.TRANS64 P0, [R204+URZ+0xe0], R3 ;  /* 0x0000e003cc0085a7 */ /* 0x000ee400080010ff */
[----:B---3--:R-:W-:Y:S05]  /*c370*/  @!P0 BRA `(.L_x_114) ;  /* 0xfffffffc00f08947 */ /* 0x008fea000383ffff */
[----:B------:R-:W-:Y:S05]  /*c380*/  BRA `(.L_x_113) ;  /* 0xffffffb000307947 */ /* 0x000fea000383ffff */
.L_x_123:
[----:B--2---:R2:W3:Y:S02]  /*c390*/  SYNCS.PHASECHK.TRANS64.TRYWAIT P0, [R0+URZ+0xe0], R5 ;  /* 0x0000e005000075a7 */ /* 0x0044e400080011ff */
[----:B---3--:R-:W-:Y:S05]  /*c3a0*/  @!P0 NANOSLEEP.SYNCS 0x989680 ;  /* 0x009896800000895d */ /* 0x008fea0003900000 */
[----:B------:R-:W3:Y:S02]  /*c3b0*/  @!P0 SYNCS.PHASECHK.TRANS64 P0, [R0+URZ+0xe0], R5 ;  /* 0x0000e005000085a7 */ /* 0x000ee400080010ff */
[----:B---3--:R-:W-:Y:S05]  /*c3c0*/  @!P0 BRA `(.L_x_123) ;  /* 0xfffffffc00f08947 */ /* 0x008fea000383ffff */
[----:B------:R-:W-:Y:S05]  /*c3d0*/  BRA `(.L_x_122) ;  /* 0xffffffc400887947 */ /* 0x000fea000383ffff */
.L_x_132:
[----:B--2---:R2:W3:Y:S02]  /*c3e0*/  SYNCS.PHASECHK.TRANS64.TRYWAIT P0, [R0+URZ+0xe0], R3 ;  /* 0x0000e003000075a7 */ /* 0x0044e400080011ff */
[----:B---3--:R-:W-:Y:S05]  /*c3f0*/  @!P0 NANOSLEEP.SYNCS 0x989680 ;  /* 0x009896800000895d */ /* 0x008fea0003900000 */
[----:B------:R-:W3:Y:S02]  /*c400*/  @!P0 SYNCS.PHASECHK.TRANS64 P0, [R0+URZ+0xe0], R3 ;  /* 0x0000e003000085a7 */ /* 0x000ee400080010ff */
[----:B---3--:R-:W-:Y:S05]  /*c410*/  @!P0 BRA `(.L_x_132) ;  /* 0xfffffffc00f08947 */ /* 0x008fea000383ffff */
[----:B------:R-:W-:Y:S05]  /*c420*/  BRA `(.L_x_131) ;  /* 0xffffffd800ec7947 */ /* 0x000fea000383ffff */
        .weak           $__internal_0_$__cuda_sm10x_tcgen05_guardrail_trap_col_being_dealloced_not_returned_by_alloc
        .type           $__internal_0_$__cuda_sm10x_tcgen05_guardrail_trap_col_being_dealloced_not_returned_by_alloc,@function
        .size           $__internal_0_$__cuda_sm10x_tcgen05_guardrail_trap_col_being_dealloced_not_returned_by_alloc,($__internal_1_$__cuda_sm10x_tcgen05_guardrail_trap_phase_invalid_during_alloc - $__internal_0_$__cuda_sm10x_tcgen05_guardrail_trap_col_being_dealloced_not_returned_by_alloc)
$__internal_0_$__cuda_sm10x_tcgen05_guardrail_trap_col_being_dealloced_not_returned_by_alloc:
[----:B------:R-:W-:Y:S05]  /*c430*/  BPT.TRAP 0x1 ;  /* 0x000000040000795c */ /* 0x000fea0000300000 */
[----:B------:R-:W-:-:S04]  /*c440*/  HFMA2 R3, -RZ, RZ, 0, 0 ;  /* 0x00000000ff037431 */ /* 0x000fc800000001ff */
[----:B------:R-:W-:Y:S05]  /*c450*/  RET.REL.NODEC R2 `(_ZN7cutlass13device_kernelINS_4gemm6kernel13GemmUniversalIN4cute5tupleIJiiiiEEENS1_10collective13CollectiveMmaINS1_35MainloopSm100TmaUmmaWarpSpecializedILi14ELi2ELi2ENS5_IJNS4_1CILi1EEESB_SB_EEEEENS5_IJNSA_ILi128EEENSA_ILi256EEENSA_ILi32EEEEEENS_12float_e4m3_tENS5_IJSB_llEEENS_12float_e5m2_tENS5_IJlSB_lEEENS4_8TiledMMAINS4_8MMA_AtomIJNS4_10MMA_TraitsINS4_19SM100_MMA_F8F6F4_SSEJSI_SK_fSE_SF_NS4_17integral_constantINS4_4UMMA5MajorELSS_1EEENSQ_ISS_LSS_0EEENSQ_INSR_7ScaleInELSV_0EEESW_EEEEEENS4_6LayoutISC_NS5_IJNSA_ILi0EEES10_S10_EEEEENS5_IJNS4_10UnderscoreES13_S13_EEEEENS4_13SM90_TMA_LOADENS4_14ComposedLayoutINS4_7SwizzleILi3ELi4ELi3EEENS4_18smem_ptr_flag_bitsILi8EEENSZ_INS5_IJSE_NSA_ILi8EEEEEENS5_IJSB_SE_EEEEEEEvNS4_8identityES16_NS17_INS18_ILi1ELi4ELi3EEES1B_NSZ_INS5_IJS1C_SG_EEENS5_IJSG_SB_EEEEEEEvS1H_EENS_8epilogue10collective18CollectiveEpilogueINS1O_23Sm100TmaWarpSpecializedILi4ELi2ELi64ELb0ELb0EEEJSH_NS5_IJNSZ_ISE_SB_EENSZ_INSA_ILi64EEESB_EEEEESI_SL_SI_SL_NS1O_6fusion15FusionCallbacksIS1S_NS1X_17LinearCombinationISI_fSI_fLNS_15FloatRoundStyleE2EEESH_S1W_JEEENS4_5SM1004TMEM4LOAD26SM100_TMEM_LOAD_32dp32b64xES16_NS17_INS18_ILi2ELi4ELi3EEES1B_NSZ_INS5_IJS1C_S1U_EEENS5_IJS1U_SB_EEEEEEENS4_39AutoVectorizingCopyWithAssumedAlignmentILi128EEENS4_14SM90_TMA_STOREES2B_S2D_S2D_EEEvvEEEEvNT_6ParamsE) ;  /* 0xffffff3802e87950 */ /* 0x000fea0003c3ffff */
        .weak           $__internal_1_$__cuda_sm10x_tcgen05_guardrail_trap_phase_invalid_during_alloc
        .type           $__internal_1_$__cuda_sm10x_tcgen05_guardrail_trap_phase_invalid_during_alloc,@function
        .size           $__internal_1_$__cuda_sm10x_tcgen05_guardrail_trap_phase_invalid_during_alloc,($__internal_2_$__cuda_sm10x_tcgen05_guardrail_trap_unallocated_columns_being_dealloced - $__internal_1_$__cuda_sm10x_tcgen05_guardrail_trap_phase_invalid_during_alloc)
$__internal_1_$__cuda_sm10x_tcgen05_guardrail_trap_phase_invalid_during_alloc:
[----:B------:R-:W-:Y:S05]  /*c460*/  BPT.TRAP 0x1 ;  /* 0x000000040000795c */ /* 0x000fea0000300000 */
[----:B------:R-:W-:-:S04]  /*c470*/  MOV R3, 0x0 ;  /* 0x0000000000037802 */ /* 0x000fc80000000f00 */
[----:B------:R-:W-:Y:S05]  /*c480*/  RET.REL.NODEC R2 `(_ZN7cutlass13device_kernelINS_4gemm6kernel13GemmUniversalIN4cute5tupleIJiiiiEEENS1_10collective13CollectiveMmaINS1_35MainloopSm100TmaUmmaWarpSpecializedILi14ELi2ELi2ENS5_IJNS4_1CILi1EEESB_SB_EEEEENS5_IJNSA_ILi128EEENSA_ILi256EEENSA_ILi32EEEEEENS_12float_e4m3_tENS5_IJSB_llEEENS_12float_e5m2_tENS5_IJlSB_lEEENS4_8TiledMMAINS4_8MMA_AtomIJNS4_10MMA_TraitsINS4_19SM100_MMA_F8F6F4_SSEJSI_SK_fSE_SF_NS4_17integral_constantINS4_4UMMA5MajorELSS_1EEENSQ_ISS_LSS_0EEENSQ_INSR_7ScaleInELSV_0EEESW_EEEEEENS4_6LayoutISC_NS5_IJNSA_ILi0EEES10_S10_EEEEENS5_IJNS4_10UnderscoreES13_S13_EEEEENS4_13SM90_TMA_LOADENS4_14ComposedLayoutINS4_7SwizzleILi3ELi4ELi3EEENS4_18smem_ptr_flag_bitsILi8EEENSZ_INS5_IJSE_NSA_ILi8EEEEEENS5_IJSB_SE_EEEEEEEvNS4_8identityES16_NS17_INS18_ILi1ELi4ELi3EEES1B_NSZ_INS5_IJS1C_SG_EEENS5_IJSG_SB_EEEEEEEvS1H_EENS_8epilogue10collective18CollectiveEpilogueINS1O_23Sm100TmaWarpSpecializedILi4ELi2ELi64ELb0ELb0EEEJSH_NS5_IJNSZ_ISE_SB_EENSZ_INSA_ILi64EEESB_EEEEESI_SL_SI_SL_NS1O_6fusion15FusionCallbacksIS1S_NS1X_17LinearCombinationISI_fSI_fLNS_15FloatRoundStyleE2EEESH_S1W_JEEENS4_5SM1004TMEM4LOAD26SM100_TMEM_LOAD_32dp32b64xES16_NS17_INS18_ILi2ELi4ELi3EEES1B_NSZ_INS5_IJS1C_S1U_EEENS5_IJS1U_SB_EEEEEEENS4_39AutoVectorizingCopyWithAssumedAlignmentILi128EEENS4_14SM90_TMA_STOREES2B_S2D_S2D_EEEvvEEEEvNT_6ParamsE) ;  /* 0xffffff3802dc7950 */ /* 0x000fea0003c3ffff */
        .weak           $__internal_2_$__cuda_sm10x_tcgen05_guardrail_trap_unallocated_columns_being_dealloced
        .type           $__internal_2_$__cuda_sm10x_tcgen05_guardrail_trap_unallocated_columns_being_dealloced,@function
        .size           $__internal_2_$__cuda_sm10x_tcgen05_guardrail_trap_unallocated_columns_being_dealloced,(.L_x_198 - $__internal_2_$__cuda_sm10x_tcgen05_guardrail_trap_unallocated_columns_being_dealloced)
$__internal_2_$__cuda_sm10x_tcgen05_guardrail_trap_unallocated_columns_being_dealloced:
[----:B------:R-:W-:Y:S05]  /*c490*/  BPT.TRAP 0x1 ;  /* 0x000000040000795c */ /* 0x000fea0000300000 */
[----:B------:R-:W-:-:S04]  /*c4a0*/  HFMA2 R3, -RZ, RZ, 0, 0 ;  /* 0x00000000ff037431 */ /* 0x000fc800000001ff */
[----:B------:R-:W-:Y:S05]  /*c4b0*/  RET.REL.NODEC R2 `(_ZN7cutlass13device_kernelINS_4gemm6kernel13GemmUniversalIN4cute5tupleIJiiiiEEENS1_10collective13CollectiveMmaINS1_35MainloopSm100TmaUmmaWarpSpecializedILi14ELi2ELi2ENS5_IJNS4_1CILi1EEESB_SB_EEEEENS5_IJNSA_ILi128EEENSA_ILi256EEENSA_ILi32EEEEEENS_12float_e4m3_tENS5_IJSB_llEEENS_12float_e5m2_tENS5_IJlSB_lEEENS4_8TiledMMAINS4_8MMA_AtomIJNS4_10MMA_TraitsINS4_19SM100_MMA_F8F6F4_SSEJSI_SK_fSE_SF_NS4_17integral_constantINS4_4UMMA5MajorELSS_1EEENSQ_ISS_LSS_0EEENSQ_INSR_7ScaleInELSV_0EEESW_EEEEEENS4_6LayoutISC_NS5_IJNSA_ILi0EEES10_S10_EEEEENS5_IJNS4_10UnderscoreES13_S13_EEEEENS4_13SM90_TMA_LOADENS4_14ComposedLayoutINS4_7SwizzleILi3ELi4ELi3EEENS4_18smem_ptr_flag_bitsILi8EEENSZ_INS5_IJSE_NSA_ILi8EEEEEENS5_IJSB_SE_EEEEEEEvNS4_8identityES16_NS17_INS18_ILi1ELi4ELi3EEES1B_NSZ_INS5_IJS1C_SG_EEENS5_IJSG_SB_EEEEEEEvS1H_EENS_8epilogue10collective18CollectiveEpilogueINS1O_23Sm100TmaWarpSpecializedILi4ELi2ELi64ELb0ELb0EEEJSH_NS5_IJNSZ_ISE_SB_EENSZ_INSA_ILi64EEESB_EEEEESI_SL_SI_SL_NS1O_6fusion15FusionCallbacksIS1S_NS1X_17LinearCombinationISI_fSI_fLNS_15FloatRoundStyleE2EEESH_S1W_JEEENS4_5SM1004TMEM4LOAD26SM100_TMEM_LOAD_32dp32b64xES16_NS17_INS18_ILi2ELi4ELi3EEES1B_NSZ_INS5_IJS1C_S1U_EEENS5_IJS1U_SB_EEEEEEENS4_39AutoVectorizingCopyWithAssumedAlignmentILi128EEENS4_14SM90_TMA_STOREES2B_S2D_S2D_EEEvvEEEEvNT_6ParamsE) ;  /* 0xffffff3802d07950 */ /* 0x000fea0003c3ffff */
.L_x_197:
[----:B------:R-:W-:-:S00]  /*c4c0*/  BRA `(.L_x_197) ;  /* 0xfffffffc00fc7947 */ /* 0x000fc0000383ffff */
[----:B------:R-:W-:-:S00]  /*c4d0*/  NOP ;  /* 0x0000000000007918 */ /* 0x000fc00000000000 */
        /* <DEDUP_REMOVED lines=10> */
.L_x_198:


//--------------------- .nv.global.init           --------------------------
	.section	.nv.global.init,"aw",@progbits
.nv.global.init:
	.type		$str$27,@object
	.size		$str$27,($str$28 - $str$27)
$str$27:
        /*0000*/ 	.byte	0x28, 0x61, 0x64, 0x64, 0x72, 0x65, 0x73, 0x73, 0x20, 0x26, 0x20, 0x6d, 0x61, 0x73, 0x6b, 0x29
        /*0010*/ 	.byte	0x20, 0x3d, 0x3d, 0x20, 0x30, 0x00
	.type		$str$28,@object
	.size		$str$28,($str$26 - $str$28)
$str$28:
        /*0016*/ 	.byte	0x2f, 0x74, 0x6d, 0x70, 0x2f, 0x63, 0x75, 0x74, 0x6c, 0x61, 0x73, 0x73, 0x5f, 0x73, 0x77, 0x65
        /*0026*/ 	.byte	0x65, 0x70, 0x5f, 0x73, 0x72, 0x63, 0x2f, 0x69, 0x6e, 0x63, 0x6c, 0x75, 0x64, 0x65, 0x2f, 0x63
        /*0036*/ 	.byte	0x75, 0x74, 0x65, 0x2f, 0x70, 0x6f, 0x69, 0x6e, 0x74, 0x65, 0x72, 0x5f, 0x66, 0x6c, 0x61, 0x67
        /*0046*/ 	.byte	0x67, 0x65, 0x64, 0x2e, 0x68, 0x70, 0x70, 0x00
	.type		$str$26,@object
	.size		$str$26,($str$25 - $str$26)
$str$26:
        /*004e*/ 	.byte	0x2f, 0x74, 0x6d, 0x70, 0x2f, 0x63, 0x75, 0x74, 0x6c, 0x61, 0x73, 0x73, 0x5f, 0x73, 0x77, 0x65
        /*005e*/ 	.byte	0x65, 0x70, 0x5f, 0x73, 0x72, 0x63, 0x2f, 0x69, 0x6e, 0x63, 0x6c, 0x75, 0x64, 0x65, 0x2f, 0x63
        /*006e*/ 	.byte	0x75, 0x74, 0x65, 0x2f, 0x61, 0x74, 0x6f, 0x6d, 0x2f, 0x63, 0x6f, 0x70, 0x79, 0x5f, 0x74, 0x72
        /*007e*/ 	.byte	0x61, 0x69, 0x74, 0x73, 0x5f, 0x73, 0x6d, 0x31, 0x30, 0x30, 0x2e, 0x68, 0x70, 0x70, 0x00
	.type		$str$25,@object
	.size		$str$25,(__unnamed_1 - $str$25)
$str$25:
        /*008d*/ 	.byte	0x28, 0x28, 0x75, 0x69, 0x6e, 0x74, 0x33, 0x32, 0x5f, 0x74, 0x28, 0x74, 0x68, 0x72, 0x65, 0x61
        /*009d*/ 	.byte	0x64, 0x49, 0x64, 0x78, 0x2e, 0x78, 0x29, 0x20, 0x2f, 0x20, 0x33, 0x32, 0x29, 0x20, 0x25, 0x20
        /*00ad*/ 	.byte	0x34, 0x29, 0x20, 0x3d, 0x3d, 0x20, 0x28, 0x28, 0x28, 0x74, 0x6d, 0x65, 0x6d, 0x5f, 0x61, 0x64
        /*00bd*/ 	.byte	0x64, 0x72, 0x20, 0x3e, 0x3e, 0x20, 0x31, 0x36, 0x29, 0x20, 0x2f, 0x20, 0x33, 0x32, 0x29, 0x20
        /*00cd*/ 	.byte	0x25, 0x20, 0x34, 0x29, 0x00
	.type		__unnamed_1,@object
	.size		__unnamed_1,(__unnamed_2 - __unnamed_1)
__unnamed_1:
        /*00d2*/ 	.byte	0x61, 0x75, 0x74, 0x6f, 0x20, 0x63, 0x75, 0x74, 0x65, 0x3a, 0x3a, 0x61, 0x73, 0x5f, 0x70, 0x6f
        /* <DEDUP_REMOVED lines=24> */
        /*0262*/ 	.byte	0x43, 0x3c, 0x38, 0x31, 0x39, 0x32, 0x3e, 0x3e, 0x3e, 0x3e, 0x5d, 0x00
	.type		__unnamed_2,@object
	.size		__unnamed_2,(__unnamed_3 - __unnamed_2)
__unnamed_2:
        /* <DEDUP_REMOVED lines=26> */
	.type		__unnamed_3,@object
	.size		__unnamed_3,(.L_3 - __unnamed_3)
__unnamed_3:
        /* <DEDUP_REMOVED lines=42> */
        /*06aa*/ 	.byte	0x3e, 0x3e, 0x3e, 0x3e, 0x5d, 0x00
.L_3:


//--------------------- .nv.shared._ZN7cutlass13device_kernelINS_4gemm6kernel13GemmUniversalIN4cute5tupleIJiiiiEEENS1_10collective13CollectiveMmaINS1_35MainloopSm100TmaUmmaWarpSpecializedILi14ELi2ELi2ENS5_IJNS4_1CILi1EEESB_SB_EEEEENS5_IJNSA_ILi128EEENSA_ILi256EEENSA_ILi32EEEEEENS_12float_e4m3_tENS5_IJSB_llEEENS_12float_e5m2_tENS5_IJlSB_lEEENS4_8TiledMMAINS4_8MMA_AtomIJNS4_10MMA_TraitsINS4_19SM100_MMA_F8F6F4_SSEJSI_SK_fSE_SF_NS4_17integral_constantINS4_4UMMA5MajorELSS_1EEENSQ_ISS_LSS_0EEENSQ_INSR_7ScaleInELSV_0EEESW_EEEEEENS4_6LayoutISC_NS5_IJNSA_ILi0EEES10_S10_EEEEENS5_IJNS4_10UnderscoreES13_S13_EEEEENS4_13SM90_TMA_LOADENS4_14ComposedLayoutINS4_7SwizzleILi3ELi4ELi3EEENS4_18smem_ptr_flag_bitsILi8EEENSZ_INS5_IJSE_NSA_ILi8EEEEEENS5_IJSB_SE_EEEEEEEvNS4_8identityES16_NS17_INS18_ILi1ELi4ELi3EEES1B_NSZ_INS5_IJS1C_SG_EEENS5_IJSG_SB_EEEEEEEvS1H_EENS_8epilogue10collective18CollectiveEpilogueINS1O_23Sm100TmaWarpSpecializedILi4ELi2ELi64ELb0ELb0EEEJSH_NS5_IJNSZ_ISE_SB_EENSZ_INSA_ILi64EEESB_EEEEESI_SL_SI_SL_NS1O_6fusion15FusionCallbacksIS1S_NS1X_17LinearCombinationISI_fSI_fLNS_15FloatRoundStyleE2EEESH_S1W_JEEENS4_5SM1004TMEM4LOAD26SM100_TMEM_LOAD_32dp32b64xES16_NS17_INS18_ILi2ELi4ELi3EEES1B_NSZ_INS5_IJS1C_S1U_EEENS5_IJS1U_SB_EEEEEEENS4_39AutoVectorizingCopyWithAssumedAlignmentILi128EEENS4_14SM90_TMA_STOREES2B_S2D_S2D_EEEvvEEEEvNT_6ParamsE --------------------------
	.section	.nv.shared._ZN7cutlass13device_kernelINS_4gemm6kernel13GemmUniversalIN4cute5tupleIJiiiiEEENS1_10collective13CollectiveMmaINS1_35MainloopSm100TmaUmmaWarpSpecializedILi14ELi2ELi2ENS5_IJNS4_1CILi1EEESB_SB_EEEEENS5_IJNSA_ILi128EEENSA_ILi256EEENSA_ILi32EEEEEENS_12float_e4m3_tENS5_IJSB_llEEENS_12float_e5m2_tENS5_IJlSB_lEEENS4_8TiledMMAINS4_8MMA_AtomIJNS4_10MMA_TraitsINS4_19SM100_MMA_F8F6F4_SSEJSI_SK_fSE_SF_NS4_17integral_constantINS4_4UMMA5MajorELSS_1EEENSQ_ISS_LSS_0EEENSQ_INSR_7ScaleInELSV_0EEESW_EEEEEENS4_6LayoutISC_NS5_IJNSA_ILi0EEES10_S10_EEEEENS5_IJNS4_10UnderscoreES13_S13_EEEEENS4_13SM90_TMA_LOADENS4_14ComposedLayoutINS4_7SwizzleILi3ELi4ELi3EEENS4_18smem_ptr_flag_bitsILi8EEENSZ_INS5_IJSE_NSA_ILi8EEEEEENS5_IJSB_SE_EEEEEEEvNS4_8identityES16_NS17_INS18_ILi1ELi4ELi3EEES1B_NSZ_INS5_IJS1C_SG_EEENS5_IJSG_SB_EEEEEEEvS1H_EENS_8epilogue10collective18CollectiveEpilogueINS1O_23Sm100TmaWarpSpecializedILi4ELi2ELi64ELb0ELb0EEEJSH_NS5_IJNSZ_ISE_SB_EENSZ_INSA_ILi64EEESB_EEEEESI_SL_SI_SL_NS1O_6fusion15FusionCallbacksIS1S_NS1X_17LinearCombinationISI_fSI_fLNS_15FloatRoundStyleE2EEESH_S1W_JEEENS4_5SM1004TMEM4LOAD26SM100_TMEM_LOAD_32dp32b64xES16_NS17_INS18_ILi2ELi4ELi3EEES1B_NSZ_INS5_IJS1C_S1U_EEENS5_IJS1U_SB_EEEEEEENS4_39AutoVectorizingCopyWithAssumedAlignmentILi128EEENS4_14SM90_TMA_STOREES2B_S2D_S2D_EEEvvEEEEvNT_6ParamsE,"aw",@nobits
	.sectionflags	@""
	.align	16
	.zero		1024


//--------------------- .nv.shared.reserved.0     --------------------------
	.section	.nv.shared.reserved.0,"aw",@nobits
	.weak		__nv_reservedSMEM_offset_0_alias
	.size		__nv_reservedSMEM_offset_0_alias, 0, 64
	.other		__nv_reservedSMEM_offset_0_alias,@"STO_CUDA_RESERVED_SHARED STV_DEFAULT"
__nv_reservedSMEM_offset_0_alias:
	.zero		0
.nv.shared.reserved.0:
	.zero		64
	.weak		__nv_reservedSMEM_tcgen05_partition
	.type		__nv_reservedSMEM_tcgen05_partition,@object
	.size		__nv_reservedSMEM_tcgen05_partition,(.L_0 - __nv_reservedSMEM_tcgen05_partition)
__nv_reservedSMEM_tcgen05_partition:
	.zero		32
.L_0:


//--------------------- .nv.global                --------------------------
	.section	.nv.global,"aw",@nobits
.nv.global:
	.type		_ZN40_INTERNAL_3a40eedd_4_k_cu_94bb2cf5_167114cute1_E,@object
	.size		_ZN40_INTERNAL_3a40eedd_4_k_cu_94bb2cf5_167114cute1_E,(_ZN40_INTERNAL_3a40eedd_4_k_cu_94bb2cf5_167114cuda3std3__45__cpo6cbeginE - _ZN40_INTERNAL_3a40eedd_4_k_cu_94bb2cf5_167114cute1_E)
_ZN40_INTERNAL_3a40eedd_4_k_cu_94bb2cf5_167114cute1_E:
	.zero		1
	.type		_ZN40_INTERNAL_3a40eedd_4_k_cu_94bb2cf5_167114cuda3std3__45__cpo6cbeginE,@object
	.size		_ZN40_INTERNAL_3a40eedd_4_k_cu_94bb2cf5_167114cuda3std3__45__cpo6cbeginE,(_ZN40_INTERNAL_3a40eedd_4_k_cu_94bb2cf5_167114cuda3std3__48in_placeE - _ZN40_INTERNAL_3a40eedd_4_k_cu_94bb2cf5_167114cuda3std3__45__cpo6cbeginE)
_ZN40_INTERNAL_3a40eedd_4_k_cu_94bb2cf5_167114cuda3std3__45__cpo6cbeginE:
	.zero		1
	.type		_ZN40_INTERNAL_3a40eedd_4_k_cu_94bb2cf5_167114cuda3std3__48in_placeE,@object
	.size		_ZN40_INTERNAL_3a40eedd_4_k_cu_94bb2cf5_167114cuda3std3__48in_placeE,(_ZN40_INTERNAL_3a40eedd_4_k_cu_94bb2cf5_167114cuda3std6ranges3__45__cpo9iter_moveE - _ZN40_INTERNAL_3a40eedd_4_k_cu_94bb2cf5_167114cuda3std3__48in_placeE)
_ZN40_INTERNAL_3a40eedd_4_k_cu_94bb2cf5_167114cuda3std3__48in_placeE:
	.zero		1
	.type		_ZN40_INTERNAL_3a40eedd_4_k_cu_94bb2cf5_167114cuda3std6ranges3__45__cpo9iter_moveE,@object
	.size		_ZN40_INTERNAL_3a40eedd_4_k_cu_94bb2cf5_167114cuda3std6ranges3__45__cpo9iter_moveE,(_ZN40_INTERNAL_3a40eedd_4_k_cu_94bb2cf5_167114cuda3std3__45__cpo5beginE - _ZN40_INTERNAL_3a40eedd_4_k_cu_94bb2cf5_167114cuda3std6ranges3__45__cpo9iter_moveE)
_ZN40_INTERNAL_3a40eedd_4_k_cu_94bb2cf5_167114cuda3std6ranges3__45__cpo9iter_moveE:
	.zero		1
	.type		_ZN40_INTERNAL_3a40eedd_4_k_cu_94bb2cf5_167114cuda3std3__45__cpo5beginE,@object
	.size		_ZN40_INTERNAL_3a40eedd_4_k_cu_94bb2cf5_167114cuda3std3__45__cpo5beginE,(_ZN40_INTERNAL_3a40eedd_4_k_cu_94bb2cf5_167114cuda3std3__442_GLOBAL__N__3a40eedd_4_k_cu_94bb2cf5_167116ignoreE - _ZN40_INTERNAL_3a40eedd_4_k_cu_94bb2cf5_167114cuda3std3__45__cpo5beginE)
_ZN40_INTERNAL_3a40eedd_4_k_cu_94bb2cf5_167114cuda3std3__45__cpo5beginE:
	.zero		1
	.type		_ZN40_INTERNAL_3a40eedd_4_k_cu_94bb2cf5_167114cuda3std3__442_GLOBAL__N__3a40eedd_4_k_cu_94bb2cf5_167116ignoreE,@object
	.size		_ZN40_INTERNAL_3a40eedd_4_k_cu_94bb2cf5_167114cuda3std3__442_GLOBAL__N__3a40eedd_4_k_cu_94bb2cf5_167116ignoreE,(_ZN40_INTERNAL_3a40eedd_4_k_cu_94bb2cf5_167114cute7productE - _ZN40_INTERNAL_3a40eedd_4_k_cu_94bb2cf5_167114cuda3std3__442_GLOBAL__N__3a40eedd_4_k_cu_94bb2cf5_167116ignoreE)
_ZN40_INTERNAL_3a40eedd_4_k_cu_94bb2cf5_167114cuda3std3__442_GLOBAL__N__3a40eedd_4_k_cu_94bb2cf5_167116ignoreE:
	.zero		1
	.type		_ZN40_INTERNAL_3a40eedd_4_k_cu_94bb2cf5_167114cute7productE,@object
	.size		_ZN40_INTERNAL_3a40eedd_4_k_cu_94bb2cf5_167114cute7productE,(_ZN40_INTERNAL_3a40eedd_4_k_cu_94bb2cf5_167114cuda3std3__45__cpo3endE - _ZN40_INTERNAL_3a40eedd_4_k_cu_94bb2cf5_167114cute7productE)
_ZN40_INTERNAL_3a40eedd_4_k_cu_94bb2cf5_167114cute7productE:
	.zero		1
	.type		_ZN40_INTERNAL_3a40eedd_4_k_cu_94bb2cf5_167114cuda3std3__45__cpo3endE,@object
	.size		_ZN40_INTERNAL_3a40eedd_4_k_cu_94bb2cf5_167114cuda3std3__45__cpo3endE,(_ZN40_INTERNAL_3a40eedd_4_k_cu_94bb2cf5_167114cuda3std3__419piecewise_constructE - _ZN40_INTERNAL_3a40eedd_4_k_cu_94bb2cf5_167114cuda3std3__45__cpo3endE)
_ZN40_INTERNAL_3a40eedd_4_k_cu_94bb2cf5_167114cuda3std3__45__cpo3endE:
	.zero		1
	.type		_ZN40_INTERNAL_3a40eedd_4_k_cu_94bb2cf5_167114cuda3std3__419piecewise_constructE,@object
	.size		_ZN40_INTERNAL_3a40eedd_4_k_cu_94bb2cf5_167114cuda3std3__419piecewise_constructE,(_ZN40_INTERNAL_3a40eedd_4_k_cu_94bb2cf5_167114cuda3std3__45__cpo4cendE - _ZN40_INTERNAL_3a40eedd_4_k_cu_94bb2cf5_167114cuda3std3__419piecewise_constructE)
_ZN40_INTERNAL_3a40eedd_4_k_cu_94bb2cf5_167114cuda3std3__419piecewise_constructE:
	.zero		1
	.type		_ZN40_INTERNAL_3a40eedd_4_k_cu_94bb2cf5_167114cuda3std3__45__cpo4cendE,@object
	.size		_ZN40_INTERNAL_3a40eedd_4_k_cu_94bb2cf5_167114cuda3std3__45__cpo4cendE,(_ZN40_INTERNAL_3a40eedd_4_k_cu_94bb2cf5_167114cuda3std6ranges3__45__cpo4swapE - _ZN40_INTERNAL_3a40eedd_4_k_cu_94bb2cf5_167114cuda3std3__45__cpo4cendE)
_ZN40_INTERNAL_3a40eedd_4_k_cu_94bb2cf5_167114cuda3std3__45__cpo4cendE:
	.zero		1
	.type		_ZN40_INTERNAL_3a40eedd_4_k_cu_94bb2cf5_167114cuda3std6ranges3__45__cpo4swapE,@object
	.size		_ZN40_INTERNAL_3a40eedd_4_k_cu_94bb2cf5_167114cuda3std6ranges3__45__cpo4swapE,(.L_11 - _ZN40_INTERNAL_3a40eedd_4_k_cu_94bb2cf5_167114cuda3std6ranges3__45__cpo4swapE)
_ZN40_INTERNAL_3a40eedd_4_k_cu_94bb2cf5_167114cuda3std6ranges3__45__cpo4swapE:
	.zero		1
.L_11:


//--------------------- .nv.constant0._ZN7cutlass13device_kernelINS_4gemm6kernel13GemmUniversalIN4cute5tupleIJiiiiEEENS1_10collective13CollectiveMmaINS1_35MainloopSm100TmaUmmaWarpSpecializedILi14ELi2ELi2ENS5_IJNS4_1CILi1EEESB_SB_EEEEENS5_IJNSA_ILi128EEENSA_ILi256EEENSA_ILi32EEEEEENS_12float_e4m3_tENS5_IJSB_llEEENS_12float_e5m2_tENS5_IJlSB_lEEENS4_8TiledMMAINS4_8MMA_AtomIJNS4_10MMA_TraitsINS4_19SM100_MMA_F8F6F4_SSEJSI_SK_fSE_SF_NS4_17integral_constantINS4_4UMMA5MajorELSS_1EEENSQ_ISS_LSS_0EEENSQ_INSR_7ScaleInELSV_0EEESW_EEEEEENS4_6LayoutISC_NS5_IJNSA_ILi0EEES10_S10_EEEEENS5_IJNS4_10UnderscoreES13_S13_EEEEENS4_13SM90_TMA_LOADENS4_14ComposedLayoutINS4_7SwizzleILi3ELi4ELi3EEENS4_18smem_ptr_flag_bitsILi8EEENSZ_INS5_IJSE_NSA_ILi8EEEEEENS5_IJSB_SE_EEEEEEEvNS4_8identityES16_NS17_INS18_ILi1ELi4ELi3EEES1B_NSZ_INS5_IJS1C_SG_EEENS5_IJSG_SB_EEEEEEEvS1H_EENS_8epilogue10collective18CollectiveEpilogueINS1O_23Sm100TmaWarpSpecializedILi4ELi2ELi64ELb0ELb0EEEJSH_NS5_IJNSZ_ISE_SB_EENSZ_INSA_ILi64EEESB_EEEEESI_SL_SI_SL_NS1O_6fusion15FusionCallbacksIS1S_NS1X_17LinearCombinationISI_fSI_fLNS_15FloatRoundStyleE2EEESH_S1W_JEEENS4_5SM1004TMEM4LOAD26SM100_TMEM_LOAD_32dp32b64xES16_NS17_INS18_ILi2ELi4ELi3EEES1B_NSZ_INS5_IJS1C_S1U_EEENS5_IJS1U_SB_EEEEEEENS4_39AutoVectorizingCopyWithAssumedAlignmentILi128EEENS4_14SM90_TMA_STOREES2B_S2D_S2D_EEEvvEEEEvNT_6ParamsE --------------------------
	.section	.nv.constant0._ZN7cutlass13device_kernelINS_4gemm6kernel13GemmUniversalIN4cute5tupleIJiiiiEEENS1_10collective13CollectiveMmaINS1_35MainloopSm100TmaUmmaWarpSpecializedILi14ELi2ELi2ENS5_IJNS4_1CILi1EEESB_SB_EEEEENS5_IJNSA_ILi128EEENSA_ILi256EEENSA_ILi32EEEEEENS_12float_e4m3_tENS5_IJSB_llEEENS_12float_e5m2_tENS5_IJlSB_lEEENS4_8TiledMMAINS4_8MMA_AtomIJNS4_10MMA_TraitsINS4_19SM100_MMA_F8F6F4_SSEJSI_SK_fSE_SF_NS4_17integral_constantINS4_4UMMA5MajorELSS_1EEENSQ_ISS_LSS_0EEENSQ_INSR_7ScaleInELSV_0EEESW_EEEEEENS4_6LayoutISC_NS5_IJNSA_ILi0EEES10_S10_EEEEENS5_IJNS4_10UnderscoreES13_S13_EEEEENS4_13SM90_TMA_LOADENS4_14ComposedLayoutINS4_7SwizzleILi3ELi4ELi3EEENS4_18smem_ptr_flag_bitsILi8EEENSZ_INS5_IJSE_NSA_ILi8EEEEEENS5_IJSB_SE_EEEEEEEvNS4_8identityES16_NS17_INS18_ILi1ELi4ELi3EEES1B_NSZ_INS5_IJS1C_SG_EEENS5_IJSG_SB_EEEEEEEvS1H_EENS_8epilogue10collective18CollectiveEpilogueINS1O_23Sm100TmaWarpSpecializedILi4ELi2ELi64ELb0ELb0EEEJSH_NS5_IJNSZ_ISE_SB_EENSZ_INSA_ILi64EEESB_EEEEESI_SL_SI_SL_NS1O_6fusion15FusionCallbacksIS1S_NS1X_17LinearCombinationISI_fSI_fLNS_15FloatRoundStyleE2EEESH_S1W_JEEENS4_5SM1004TMEM4LOAD26SM100_TMEM_LOAD_32dp32b64xES16_NS17_INS18_ILi2ELi4ELi3EEES1B_NSZ_INS5_IJS1C_S1U_EEENS5_IJS1U_SB_EEEEEEENS4_39AutoVectorizingCopyWithAssumedAlignmentILi128EEENS4_14SM90_TMA_STOREES2B_S2D_S2D_EEEvvEEEEvNT_6ParamsE,"a",@progbits
	.sectionflags	@""
	.align	4
.nv.constant0._ZN7cutlass13device_kernelINS_4gemm6kernel13GemmUniversalIN4cute5tupleIJiiiiEEENS1_10collective13CollectiveMmaINS1_35MainloopSm100TmaUmmaWarpSpecializedILi14ELi2ELi2ENS5_IJNS4_1CILi1EEESB_SB_EEEEENS5_IJNSA_ILi128EEENSA_ILi256EEENSA_ILi32EEEEEENS_12float_e4m3_tENS5_IJSB_llEEENS_12float_e5m2_tENS5_IJlSB_lEEENS4_8TiledMMAINS4_8MMA_AtomIJNS4_10MMA_TraitsINS4_19SM100_MMA_F8F6F4_SSEJSI_SK_fSE_SF_NS4_17integral_constantINS4_4UMMA5MajorELSS_1EEENSQ_ISS_LSS_0EEENSQ_INSR_7ScaleInELSV_0EEESW_EEEEEENS4_6LayoutISC_NS5_IJNSA_ILi0EEES10_S10_EEEEENS5_IJNS4_10UnderscoreES13_S13_EEEEENS4_13SM90_TMA_LOADENS4_14ComposedLayoutINS4_7SwizzleILi3ELi4ELi3EEENS4_18smem_ptr_flag_bitsILi8EEENSZ_INS5_IJSE_NSA_ILi8EEEEEENS5_IJSB_SE_EEEEEEEvNS4_8identityES16_NS17_INS18_ILi1ELi4ELi3EEES1B_NSZ_INS5_IJS1C_SG_EEENS5_IJSG_SB_EEEEEEEvS1H_EENS_8epilogue10collective18CollectiveEpilogueINS1O_23Sm100TmaWarpSpecializedILi4ELi2ELi64ELb0ELb0EEEJSH_NS5_IJNSZ_ISE_SB_EENSZ_INSA_ILi64EEESB_EEEEESI_SL_SI_SL_NS1O_6fusion15FusionCallbacksIS1S_NS1X_17LinearCombinationISI_fSI_fLNS_15FloatRoundStyleE2EEESH_S1W_JEEENS4_5SM1004TMEM4LOAD26SM100_TMEM_LOAD_32dp32b64xES16_NS17_INS18_ILi2ELi4ELi3EEES1B_NSZ_INS5_IJS1C_S1U_EEENS5_IJS1U_SB_EEEEEEENS4_39AutoVectorizingCopyWithAssumedAlignmentILi128EEENS4_14SM90_TMA_STOREES2B_S2D_S2D_EEEvvEEEEvNT_6ParamsE:
	.zero		2944


//--------------------- SYMBOLS --------------------------

	.type		.nv.reservedSmem.offset0,@object
	.size		.nv.reservedSmem.offset0,0x4
	.type		.nv.reservedSmem.cap,@object
	.size		.nv.reservedSmem.cap,0x4
	.type		__assertfail,@function
